	.target	sm_100a

	.elftype	@"ET_EXEC"


//--------------------- .note.nv.tkinfo           --------------------------
	.section	.note.nv.tkinfo,"",@"SHT_NOTE"
	.sectionflags	@"SHF_NOTE_NV_TKINFO"
	.tkinfo
        /*0018*/ 	.word	0x00000002
        /*0030*/ 	.string	""
        /*0030*/ 	.string	"ptxas"
        /*0030*/ 	.string	"Cuda compilation tools, release 13.0, V13.0.88"
        /*0030*/ 	.string	"Build cuda_13.0.r13.0/compiler.36424714_0"
        /*0030*/ 	.string	"-arch sm_100a -m 64 "



//--------------------- .note.nv.cuinfo           --------------------------
	.section	.note.nv.cuinfo,"",@"SHT_NOTE"
	.sectionflags	@"SHF_NOTE_NV_CUINFO"
        /*0018*/ 	.short	0x0002
        /*001a*/ 	.short	0x0064
        /*001c*/ 	.short	0x0082
	.zero		2


//--------------------- .nv.info                  --------------------------
	.section	.nv.info,"",@"SHT_CUDA_INFO"
	.align	4


	//----- nvinfo : EIATTR_REGCOUNT
	.align		4
        /*0000*/ 	.byte	0x04, 0x2f
        /*0002*/ 	.short	(.L_19 - .L_18)
	.align		4
.L_18:
        /*0004*/ 	.word	index@(_ZN7cutlass13device_kernelINS_4conv6kernel13ConvUniversalINS1_16ConvProblemShapeILNS1_8OperatorE0ELi3EEENS1_10collective14CollectiveConvINS1_47MainloopSm100TmaUmmaWarpSpecializedImplicitGemmILS5_0ELi6ELi3ELi1ELi2EN4cute5tupleIJNSA_1CILi1EEESD_SD_EEEEENSB_IJNSC_ILi128EEESG_NSB_IJNSC_ILi32EEEEEEEEENS_10tfloat32_tESK_NSA_8TiledMMAINSA_8MMA_AtomIJNSA_17SM100_MMA_TF32_SSISK_SK_fLi128ELi128ELNSA_4UMMA5MajorE0ELSP_0ELNSO_7ScaleInE0ELSQ_0EEEEEENSA_6LayoutISE_NSB_IJNSC_ILi0EEESU_SU_EEEEENSB_IJNSA_10UnderscoreESX_SX_EEEEENS7_6detail27Sm100ImplicitGemmTileTraitsINSA_20SM90_TMA_LOAD_IM2COLENSA_14ComposedLayoutINSA_7SwizzleILi3ELi4ELi3EEENSA_18smem_ptr_flag_bitsILi32EEENST_INSB_IJNSC_ILi8EEESH_EEENSB_IJSH_SD_EEEEEEEvEENS11_INSA_13SM90_TMA_LOADES1C_vEEEENS_8epilogue10collective18CollectiveEpilogueINS1H_23Sm100TmaWarpSpecializedILi4ELi2ELi16ELb1ELb0EEEJSJ_NSB_IJNST_ISG_SD_EENST_INSC_ILi16EEESD_EEEEESK_NSB_IJNSB_IJllllEEESD_SU_EEESK_S1R_NS1H_6fusion15FusionCallbacksIS1L_NS1S_17LinearCombinationISK_fSK_fLNS_15FloatRoundStyleE2EEESJ_S1P_JEEENSA_5SM1004TMEM4LOAD26SM100_TMEM_LOAD_32dp32b16xES12_NS13_INS14_ILi2ELi4ELi3EEES17_NST_INSB_IJS18_S1N_EEENSB_IJS1N_SD_EEEEEEENSA_39AutoVectorizingCopyWithAssumedAlignmentILi128EEENSA_21SM90_TMA_STORE_IM2COLES26_S28_S28_EEEvvEEEEvNT_6ParamsE)
        /*0008*/ 	.word	0x00000058


	//----- nvinfo : EIATTR_FRAME_SIZE
	.align		4
.L_19:
        /*000c*/ 	.byte	0x04, 0x11
        /*000e*/ 	.short	(.L_21 - .L_20)
	.align		4
.L_20:
        /*0010*/ 	.word	index@($__internal_2_$__cuda_sm10x_tcgen05_guardrail_trap_unallocated_columns_being_dealloced)
        /*0014*/ 	.word	0x00000008


	//----- nvinfo : EIATTR_FRAME_SIZE
	.align		4
.L_21:
        /*0018*/ 	.byte	0x04, 0x11
        /*001a*/ 	.short	(.L_23 - .L_22)
	.align		4
.L_22:
        /*001c*/ 	.word	index@($__internal_1_$__cuda_sm10x_tcgen05_guardrail_trap_phase_invalid_during_alloc)
        /*0020*/ 	.word	0x00000008


	//----- nvinfo : EIATTR_FRAME_SIZE
	.align		4
.L_23:
        /*0024*/ 	.byte	0x04, 0x11
        /*0026*/ 	.short	(.L_25 - .L_24)
	.align		4
.L_24:
        /*0028*/ 	.word	index@($__internal_0_$__cuda_sm10x_tcgen05_guardrail_trap_col_being_dealloced_not_returned_by_alloc)
        /*002c*/ 	.word	0x00000008


	//----- nvinfo : EIATTR_FRAME_SIZE
	.align		4
.L_25:
        /*0030*/ 	.byte	0x04, 0x11
        /*0032*/ 	.short	(.L_27 - .L_26)
	.align		4
.L_26:
        /*0034*/ 	.word	index@(_ZN7cutlass13device_kernelINS_4conv6kernel13ConvUniversalINS1_16ConvProblemShapeILNS1_8OperatorE0ELi3EEENS1_10collective14CollectiveConvINS1_47MainloopSm100TmaUmmaWarpSpecializedImplicitGemmILS5_0ELi6ELi3ELi1ELi2EN4cute5tupleIJNSA_1CILi1EEESD_SD_EEEEENSB_IJNSC_ILi128EEESG_NSB_IJNSC_ILi32EEEEEEEEENS_10tfloat32_tESK_NSA_8TiledMMAINSA_8MMA_AtomIJNSA_17SM100_MMA_TF32_SSISK_SK_fLi128ELi128ELNSA_4UMMA5MajorE0ELSP_0ELNSO_7ScaleInE0ELSQ_0EEEEEENSA_6LayoutISE_NSB_IJNSC_ILi0EEESU_SU_EEEEENSB_IJNSA_10UnderscoreESX_SX_EEEEENS7_6detail27Sm100ImplicitGemmTileTraitsINSA_20SM90_TMA_LOAD_IM2COLENSA_14ComposedLayoutINSA_7SwizzleILi3ELi4ELi3EEENSA_18smem_ptr_flag_bitsILi32EEENST_INSB_IJNSC_ILi8EEESH_EEENSB_IJSH_SD_EEEEEEEvEENS11_INSA_13SM90_TMA_LOADES1C_vEEEENS_8epilogue10collective18CollectiveEpilogueINS1H_23Sm100TmaWarpSpecializedILi4ELi2ELi16ELb1ELb0EEEJSJ_NSB_IJNST_ISG_SD_EENST_INSC_ILi16EEESD_EEEEESK_NSB_IJNSB_IJllllEEESD_SU_EEESK_S1R_NS1H_6fusion15FusionCallbacksIS1L_NS1S_17LinearCombinationISK_fSK_fLNS_15FloatRoundStyleE2EEESJ_S1P_JEEENSA_5SM1004TMEM4LOAD26SM100_TMEM_LOAD_32dp32b16xES12_NS13_INS14_ILi2ELi4ELi3EEES17_NST_INSB_IJS18_S1N_EEENSB_IJS1N_SD_EEEEEEENSA_39AutoVectorizingCopyWithAssumedAlignmentILi128EEENSA_21SM90_TMA_STORE_IM2COLES26_S28_S28_EEEvvEEEEvNT_6ParamsE)
        /*0038*/ 	.word	0x00000008


	//----- nvinfo : EIATTR_MIN_STACK_SIZE
	.align		4
.L_27:
        /*003c*/ 	.byte	0x04, 0x12
        /*003e*/ 	.short	(.L_29 - .L_28)
	.align		4
.L_28:
        /*0040*/ 	.word	index@(_ZN7cutlass13device_kernelINS_4conv6kernel13ConvUniversalINS1_16ConvProblemShapeILNS1_8OperatorE0ELi3EEENS1_10collective14CollectiveConvINS1_47MainloopSm100TmaUmmaWarpSpecializedImplicitGemmILS5_0ELi6ELi3ELi1ELi2EN4cute5tupleIJNSA_1CILi1EEESD_SD_EEEEENSB_IJNSC_ILi128EEESG_NSB_IJNSC_ILi32EEEEEEEEENS_10tfloat32_tESK_NSA_8TiledMMAINSA_8MMA_AtomIJNSA_17SM100_MMA_TF32_SSISK_SK_fLi128ELi128ELNSA_4UMMA5MajorE0ELSP_0ELNSO_7ScaleInE0ELSQ_0EEEEEENSA_6LayoutISE_NSB_IJNSC_ILi0EEESU_SU_EEEEENSB_IJNSA_10UnderscoreESX_SX_EEEEENS7_6detail27Sm100ImplicitGemmTileTraitsINSA_20SM90_TMA_LOAD_IM2COLENSA_14ComposedLayoutINSA_7SwizzleILi3ELi4ELi3EEENSA_18smem_ptr_flag_bitsILi32EEENST_INSB_IJNSC_ILi8EEESH_EEENSB_IJSH_SD_EEEEEEEvEENS11_INSA_13SM90_TMA_LOADES1C_vEEEENS_8epilogue10collective18CollectiveEpilogueINS1H_23Sm100TmaWarpSpecializedILi4ELi2ELi16ELb1ELb0EEEJSJ_NSB_IJNST_ISG_SD_EENST_INSC_ILi16EEESD_EEEEESK_NSB_IJNSB_IJllllEEESD_SU_EEESK_S1R_NS1H_6fusion15FusionCallbacksIS1L_NS1S_17LinearCombinationISK_fSK_fLNS_15FloatRoundStyleE2EEESJ_S1P_JEEENSA_5SM1004TMEM4LOAD26SM100_TMEM_LOAD_32dp32b16xES12_NS13_INS14_ILi2ELi4ELi3EEES17_NST_INSB_IJS18_S1N_EEENSB_IJS1N_SD_EEEEEEENSA_39AutoVectorizingCopyWithAssumedAlignmentILi128EEENSA_21SM90_TMA_STORE_IM2COLES26_S28_S28_EEEvvEEEEvNT_6ParamsE)
        /*0044*/ 	.word	0x00000008
.L_29:


//--------------------- .nv.compat                --------------------------
	.section	.nv.compat,"",@"SHT_CUDA_COMPAT_INFO"
	.align	4
        /*0000*/ 	.byte	0x02, 0x09, 0x01, 0x00, 0x02, 0x02, 0x02, 0x00, 0x02, 0x05, 0x05, 0x00, 0x03, 0x07, 0x01, 0x01
        /*0010*/ 	.byte	0x02, 0x03, 0x01, 0x00, 0x02, 0x06, 0x01, 0x00, 0x04, 0x0b, 0x08, 0x00, 0x09, 0x00, 0x00, 0x00
        /*0020*/ 	.byte	0x00, 0x00, 0x00, 0x00


//--------------------- .nv.info._ZN7cutlass13device_kernelINS_4conv6kernel13ConvUniversalINS1_16ConvProblemShapeILNS1_8OperatorE0ELi3EEENS1_10collective14CollectiveConvINS1_47MainloopSm100TmaUmmaWarpSpecializedImplicitGemmILS5_0ELi6ELi3ELi1ELi2EN4cute5tupleIJNSA_1CILi1EEESD_SD_EEEEENSB_IJNSC_ILi128EEESG_NSB_IJNSC_ILi32EEEEEEEEENS_10tfloat32_tESK_NSA_8TiledMMAINSA_8MMA_AtomIJNSA_17SM100_MMA_TF32_SSISK_SK_fLi128ELi128ELNSA_4UMMA5MajorE0ELSP_0ELNSO_7ScaleInE0ELSQ_0EEEEEENSA_6LayoutISE_NSB_IJNSC_ILi0EEESU_SU_EEEEENSB_IJNSA_10UnderscoreESX_SX_EEEEENS7_6detail27Sm100ImplicitGemmTileTraitsINSA_20SM90_TMA_LOAD_IM2COLENSA_14ComposedLayoutINSA_7SwizzleILi3ELi4ELi3EEENSA_18smem_ptr_flag_bitsILi32EEENST_INSB_IJNSC_ILi8EEESH_EEENSB_IJSH_SD_EEEEEEEvEENS11_INSA_13SM90_TMA_LOADES1C_vEEEENS_8epilogue10collective18CollectiveEpilogueINS1H_23Sm100TmaWarpSpecializedILi4ELi2ELi16ELb1ELb0EEEJSJ_NSB_IJNST_ISG_SD_EENST_INSC_ILi16EEESD_EEEEESK_NSB_IJNSB_IJllllEEESD_SU_EEESK_S1R_NS1H_6fusion15FusionCallbacksIS1L_NS1S_17LinearCombinationISK_fSK_fLNS_15FloatRoundStyleE2EEESJ_S1P_JEEENSA_5SM1004TMEM4LOAD26SM100_TMEM_LOAD_32dp32b16xES12_NS13_INS14_ILi2ELi4ELi3EEES17_NST_INSB_IJS18_S1N_EEENSB_IJS1N_SD_EEEEEEENSA_39AutoVectorizingCopyWithAssumedAlignmentILi128EEENSA_21SM90_TMA_STORE_IM2COLES26_S28_S28_EEEvvEEEEvNT_6ParamsE --------------------------
	.section	.nv.info._ZN7cutlass13device_kernelINS_4conv6kernel13ConvUniversalINS1_16ConvProblemShapeILNS1_8OperatorE0ELi3EEENS1_10collective14CollectiveConvINS1_47MainloopSm100TmaUmmaWarpSpecializedImplicitGemmILS5_0ELi6ELi3ELi1ELi2EN4cute5tupleIJNSA_1CILi1EEESD_SD_EEEEENSB_IJNSC_ILi128EEESG_NSB_IJNSC_ILi32EEEEEEEEENS_10tfloat32_tESK_NSA_8TiledMMAINSA_8MMA_AtomIJNSA_17SM100_MMA_TF32_SSISK_SK_fLi128ELi128ELNSA_4UMMA5MajorE0ELSP_0ELNSO_7ScaleInE0ELSQ_0EEEEEENSA_6LayoutISE_NSB_IJNSC_ILi0EEESU_SU_EEEEENSB_IJNSA_10UnderscoreESX_SX_EEEEENS7_6detail27Sm100ImplicitGemmTileTraitsINSA_20SM90_TMA_LOAD_IM2COLENSA_14ComposedLayoutINSA_7SwizzleILi3ELi4ELi3EEENSA_18smem_ptr_flag_bitsILi32EEENST_INSB_IJNSC_ILi8EEESH_EEENSB_IJSH_SD_EEEEEEEvEENS11_INSA_13SM90_TMA_LOADES1C_vEEEENS_8epilogue10collective18CollectiveEpilogueINS1H_23Sm100TmaWarpSpecializedILi4ELi2ELi16ELb1ELb0EEEJSJ_NSB_IJNST_ISG_SD_EENST_INSC_ILi16EEESD_EEEEESK_NSB_IJNSB_IJllllEEESD_SU_EEESK_S1R_NS1H_6fusion15FusionCallbacksIS1L_NS1S_17LinearCombinationISK_fSK_fLNS_15FloatRoundStyleE2EEESJ_S1P_JEEENSA_5SM1004TMEM4LOAD26SM100_TMEM_LOAD_32dp32b16xES12_NS13_INS14_ILi2ELi4ELi3EEES17_NST_INSB_IJS18_S1N_EEENSB_IJS1N_SD_EEEEEEENSA_39AutoVectorizingCopyWithAssumedAlignmentILi128EEENSA_21SM90_TMA_STORE_IM2COLES26_S28_S28_EEEvvEEEEvNT_6ParamsE,"",@"SHT_CUDA_INFO"
	.sectionflags	@""
	.align	4


	//----- nvinfo : EIATTR_CUDA_API_VERSION
	.align		4
        /*0000*/ 	.byte	0x04, 0x37
        /*0002*/ 	.short	(.L_31 - .L_30)
.L_30:
        /*0004*/ 	.word	0x00000082


	//----- nvinfo : EIATTR_KPARAM_INFO
	.align		4
.L_31:
        /*0008*/ 	.byte	0x04, 0x17
        /*000a*/ 	.short	(.L_33 - .L_32)
.L_32:
        /*000c*/ 	.word	0x00000000
        /*0010*/ 	.short	0x0000
        /*0012*/ 	.short	0x0000
        /*0014*/ 	.byte	0x00, 0xf0, 0x01, 0x24


	//----- nvinfo : EIATTR_AT_ENTRY_FRAGMENTS
	.align		4
.L_33:
        /*0018*/ 	.byte	0x04, 0x4f
        /*001a*/ 	.short	(.L_35 - .L_34)


	//   ....[0]....
.L_34:
        /*001c*/ 	.word	0x00000006


	//----- nvinfo : EIATTR_RESERVED_SMEM_USED
	.align		4
.L_35:
        /*0020*/ 	.byte	0x01, 0x41
	.zero		2


	//----- nvinfo : EIATTR_SPARSE_MMA_MASK
	.align		4
        /*0024*/ 	.byte	0x03, 0x50
        /*0026*/ 	.short	0x0000


	//----- nvinfo : EIATTR_TCGEN05_1CTA_USED
	.align		4
        /*0028*/ 	.byte	0x01, 0x51
	.zero		2


	//----- nvinfo : EIATTR_MAXREG_COUNT
	.align		4
        /*002c*/ 	.byte	0x03, 0x1b
        /*002e*/ 	.short	0x00ff


	//----- nvinfo : EIATTR_NUM_BARRIERS
	.align		4
        /*0030*/ 	.byte	0x02, 0x4c
        /*0032*/ 	.byte	0x07
	.zero		1


	//----- nvinfo : EIATTR_EXTERNS
	.align		4
        /*0034*/ 	.byte	0x04, 0x0f
        /*0036*/ 	.short	(.L_37 - .L_36)


	//   ....[0]....
	.align		4
.L_36:
        /*0038*/ 	.word	index@(__assertfail)


	//----- nvinfo : EIATTR_MERCURY_ISA_VERSION
	.align		4
.L_37:
        /*003c*/ 	.byte	0x03, 0x5f
        /*003e*/ 	.short	0x0101


	//----- nvinfo : EIATTR_INT_WARP_WIDE_INSTR_OFFSETS
	.align		4
        /*0040*/ 	.byte	0x04, 0x31
        /*0042*/ 	.short	(.L_39 - .L_38)


	//   ....[0]....
.L_38:
        /*0044*/ 	.word	0x00003d00


	//   ....[1]....
        /*0048*/ 	.word	0x00003d20


	//   ....[2]....
        /*004c*/ 	.word	0x00003d50


	//   ....[3]....
        /*0050*/ 	.word	0x00004ad0


	//   ....[4]....
        /*0054*/ 	.word	0x00004b40


	//   ....[5]....
        /*0058*/ 	.word	0x00004c50


	//   ....[6]....
        /*005c*/ 	.word	0x00004d10


	//   ....[7]....
        /*0060*/ 	.word	0x00004e00


	//   ....[8]....
        /*0064*/ 	.word	0x00004ec0


	//   ....[9]....
        /*0068*/ 	.word	0x00004fb0


	//   ....[10]....
        /*006c*/ 	.word	0x00005080


	//   ....[11]....
        /*0070*/ 	.word	0x00005170


	//   ....[12]....
        /*0074*/ 	.word	0x000051f0


	//   ....[13]....
        /*0078*/ 	.word	0x000052f0


	//   ....[14]....
        /*007c*/ 	.word	0x00005380


	//   ....[15]....
        /*0080*/ 	.word	0x00005470


	//   ....[16]....
        /*0084*/ 	.word	0x00005520


	//   ....[17]....
        /*0088*/ 	.word	0x00005600


	//   ....[18]....
        /*008c*/ 	.word	0x000056f0


	//----- nvinfo : EIATTR_COOP_GROUP_MASK_REGIDS
	.align		4
.L_39:
        /*0090*/ 	.byte	0x04, 0x29
        /*0092*/ 	.short	(.L_41 - .L_40)


	//   ....[0]....
.L_40:
        /*0094*/ 	.word	0xffffffff


	//   ....[1]....
        /*0098*/ 	.word	0xffffffff


	//   ....[2]....
        /*009c*/ 	.word	0xffffffff


	//   ....[3]....
        /*00a0*/ 	.word	0xffffffff


	//   ....[4]....
        /*00a4*/ 	.word	0xffffffff


	//   ....[5]....
        /*00a8*/ 	.word	0xffffffff


	//   ....[6]....
        /*00ac*/ 	.word	0xffffffff


	//   ....[7]....
        /*00b0*/ 	.word	0xffffffff


	//   ....[8]....
        /*00b4*/ 	.word	0xffffffff


	//   ....[9]....
        /*00b8*/ 	.word	0xffffffff


	//   ....[10]....
        /*00bc*/ 	.word	0xffffffff


	//   ....[11]....
        /*00c0*/ 	.word	0xffffffff


	//----- nvinfo : EIATTR_COOP_GROUP_INSTR_OFFSETS
	.align		4
.L_41:
        /*00c4*/ 	.byte	0x04, 0x28
        /*00c6*/ 	.short	(.L_43 - .L_42)


	//   ....[0]....
.L_42:
        /*00c8*/ 	.word	0x00000090


	//   ....[1]....
        /*00cc*/ 	.word	0x00000500


	//   ....[2]....
        /*00d0*/ 	.word	0x000006b0


	//   ....[3]....
        /*00d4*/ 	.word	0x00000850


	//   ....[4]....
        /*00d8*/ 	.word	0x00000950


	//   ....[5]....
        /*00dc*/ 	.word	0x00000aa0


	//   ....[6]....
        /*00e0*/ 	.word	0x000022a0


	//   ....[7]....
        /*00e4*/ 	.word	0x00003040


	//   ....[8]....
        /*00e8*/ 	.word	0x00003250


	//   ....[9]....
        /*00ec*/ 	.word	0x00003280


	//   ....[10]....
        /*00f0*/ 	.word	0x00003be0


	//   ....[11]....
        /*00f4*/ 	.word	0x00003e20


	//----- nvinfo : EIATTR_VRC_CTA_INIT_COUNT
	.align		4
.L_43:
        /*00f8*/ 	.byte	0x02, 0x4a
        /*00fa*/ 	.byte	0x80
	.zero		1


	//----- nvinfo : EIATTR_SYSCALL_OFFSETS
	.align		4
        /*00fc*/ 	.byte	0x04, 0x46
        /*00fe*/ 	.short	(.L_45 - .L_44)


	//   ....[0]....
.L_44:
        /*0100*/ 	.word	0x00006320


	//   ....[1]....
        /*0104*/ 	.word	0x00006410


	//   ....[2]....
        /*0108*/ 	.word	0x00006dd0


	//   ....[3]....
        /*010c*/ 	.word	0x00007780


	//   ....[4]....
        /*0110*/ 	.word	0x00008100


	//   ....[5]....
        /*0114*/ 	.word	0x00008ac0


	//   ....[6]....
        /*0118*/ 	.word	0x00009480


	//   ....[7]....
        /*011c*/ 	.word	0x00009e60


	//   ....[8]....
        /*0120*/ 	.word	0x0000a820


	//   ....[9]....
        /*0124*/ 	.word	0x0000b190


	//----- nvinfo : EIATTR_MBARRIER_INSTR_OFFSETS
	.align		4
.L_45:
        /*0128*/ 	.byte	0x04, 0x39
        /*012a*/ 	.short	(.L_47 - .L_46)


	//   ....[0]....
.L_46:
        /*012c*/ 	.word	0x000005e0
        /*0130*/ 	.word	0x000000ff
        /*0134*/ 	.word	0x00000000
        /*0138*/ 	.short	0x0100
        /*013a*/ 	.byte	0x04
	.zero		1


	//   ....[1]....
        /*013c*/ 	.word	0x000005f0
        /*0140*/ 	.word	0x000000ff
        /*0144*/ 	.word	0x00000030
        /*0148*/ 	.short	0x0100
        /*014a*/ 	.byte	0x04
	.zero		1


	//   ....[2]....
        /*014c*/ 	.word	0x00000600
        /*0150*/ 	.word	0x000000ff
        /*0154*/ 	.word	0x00000008
        /*0158*/ 	.short	0x0100
        /*015a*/ 	.byte	0x04
	.zero		1


	//   ....[3]....
        /*015c*/ 	.word	0x00000610
        /*0160*/ 	.word	0x000000ff
        /*0164*/ 	.word	0x00000038
        /*0168*/ 	.short	0x0100
        /*016a*/ 	.byte	0x04
	.zero		1


	//   ....[4]....
        /*016c*/ 	.word	0x00000620
        /*0170*/ 	.word	0x000000ff
        /*0174*/ 	.word	0x00000010
        /*0178*/ 	.short	0x0100
        /*017a*/ 	.byte	0x04
	.zero		1


	//   ....[5]....
        /*017c*/ 	.word	0x00000630
        /*0180*/ 	.word	0x000000ff
        /*0184*/ 	.word	0x00000040
        /*0188*/ 	.short	0x0100
        /*018a*/ 	.byte	0x04
	.zero		1


	//   ....[6]....
        /*018c*/ 	.word	0x00000640
        /*0190*/ 	.word	0x000000ff
        /*0194*/ 	.word	0x00000018
        /*0198*/ 	.short	0x0100
        /*019a*/ 	.byte	0x04
	.zero		1


	//   ....[7]....
        /*019c*/ 	.word	0x00000650
        /*01a0*/ 	.word	0x000000ff
        /*01a4*/ 	.word	0x00000048
        /*01a8*/ 	.short	0x0100
        /*01aa*/ 	.byte	0x04
	.zero		1


	//   ....[8]....
        /*01ac*/ 	.word	0x00000660
        /*01b0*/ 	.word	0x000000ff
        /*01b4*/ 	.word	0x00000020
        /*01b8*/ 	.short	0x0100
        /*01ba*/ 	.byte	0x04
	.zero		1


	//   ....[9]....
        /*01bc*/ 	.word	0x00000670
        /*01c0*/ 	.word	0x000000ff
        /*01c4*/ 	.word	0x00000050
        /*01c8*/ 	.short	0x0100
        /*01ca*/ 	.byte	0x04
	.zero		1


	//   ....[10]....
        /*01cc*/ 	.word	0x00000680
        /*01d0*/ 	.word	0x000000ff
        /*01d4*/ 	.word	0x00000028
        /*01d8*/ 	.short	0x0100
        /*01da*/ 	.byte	0x04
	.zero		1


	//   ....[11]....
        /*01dc*/ 	.word	0x00000690
        /*01e0*/ 	.word	0x000000ff
        /*01e4*/ 	.word	0x00000058
        /*01e8*/ 	.short	0x0100
        /*01ea*/ 	.byte	0x04
	.zero		1


	//   ....[12]....
        /*01ec*/ 	.word	0x000007c0
        /*01f0*/ 	.word	0x000000ff
        /*01f4*/ 	.word	0x00000060
        /*01f8*/ 	.short	0x0100
        /*01fa*/ 	.byte	0x04
	.zero		1


	//   ....[13]....
        /*01fc*/ 	.word	0x000007d0
        /*0200*/ 	.word	0x000000ff
        /*0204*/ 	.word	0x00000080
        /*0208*/ 	.short	0x0100
        /*020a*/ 	.byte	0x04
	.zero		1


	//   ....[14]....
        /*020c*/ 	.word	0x000007e0
        /*0210*/ 	.word	0x000000ff
        /*0214*/ 	.word	0x00000068
        /*0218*/ 	.short	0x0100
        /*021a*/ 	.byte	0x04
	.zero		1


	//   ....[15]....
        /*021c*/ 	.word	0x000007f0
        /*0220*/ 	.word	0x000000ff
        /*0224*/ 	.word	0x00000088
        /*0228*/ 	.short	0x0100
        /*022a*/ 	.byte	0x04
	.zero		1


	//   ....[16]....
        /*022c*/ 	.word	0x00000800
        /*0230*/ 	.word	0x000000ff
        /*0234*/ 	.word	0x00000070
        /*0238*/ 	.short	0x0100
        /*023a*/ 	.byte	0x04
	.zero		1


	//   ....[17]....
        /*023c*/ 	.word	0x00000810
        /*0240*/ 	.word	0x000000ff
        /*0244*/ 	.word	0x00000090
        /*0248*/ 	.short	0x0100
        /*024a*/ 	.byte	0x04
	.zero		1


	//   ....[18]....
        /*024c*/ 	.word	0x00000820
        /*0250*/ 	.word	0x000000ff
        /*0254*/ 	.word	0x00000078
        /*0258*/ 	.short	0x0100
        /*025a*/ 	.byte	0x04
	.zero		1


	//   ....[19]....
        /*025c*/ 	.word	0x00000830
        /*0260*/ 	.word	0x000000ff
        /*0264*/ 	.word	0x00000098
        /*0268*/ 	.short	0x0100
        /*026a*/ 	.byte	0x04
	.zero		1


	//   ....[20]....
        /*026c*/ 	.word	0x00000920
        /*0270*/ 	.word	0x000000ff
        /*0274*/ 	.word	0x000000a0
        /*0278*/ 	.short	0x0100
        /*027a*/ 	.byte	0x06
	.zero		1


	//   ....[21]....
        /*027c*/ 	.word	0x00000930
        /*0280*/ 	.word	0x000000ff
        /*0284*/ 	.word	0x000000a8
        /*0288*/ 	.short	0x0100
        /*028a*/ 	.byte	0x06
	.zero		1


	//   ....[22]....
        /*028c*/ 	.word	0x00000a70
        /*0290*/ 	.word	0x000000ff
        /*0294*/ 	.word	0x000000b0
        /*0298*/ 	.short	0x0100
        /*029a*/ 	.byte	0x06
	.zero		1


	//   ....[23]....
        /*029c*/ 	.word	0x00000a80
        /*02a0*/ 	.word	0x000000ff
        /*02a4*/ 	.word	0x000000b8
        /*02a8*/ 	.short	0x0100
        /*02aa*/ 	.byte	0x06
	.zero		1


	//   ....[24]....
        /*02ac*/ 	.word	0x00000bd0
        /*02b0*/ 	.word	0x000000ff
        /*02b4*/ 	.word	0x000000c0
        /*02b8*/ 	.short	0x0100
        /*02ba*/ 	.byte	0x04
	.zero		1


	//   ....[25]....
        /*02bc*/ 	.word	0x00000be0
        /*02c0*/ 	.word	0x000000ff
        /*02c4*/ 	.word	0x000000d0
        /*02c8*/ 	.short	0x0100
        /*02ca*/ 	.byte	0x04
	.zero		1


	//   ....[26]....
        /*02cc*/ 	.word	0x00000bf0
        /*02d0*/ 	.word	0x000000ff
        /*02d4*/ 	.word	0x000000c8
        /*02d8*/ 	.short	0x0100
        /*02da*/ 	.byte	0x04
	.zero		1


	//   ....[27]....
        /*02dc*/ 	.word	0x00000c00
        /*02e0*/ 	.word	0x000000ff
        /*02e4*/ 	.word	0x000000d8
        /*02e8*/ 	.short	0x0100
        /*02ea*/ 	.byte	0x04
	.zero		1


	//   ....[28]....
        /*02ec*/ 	.word	0x00001580
        /*02f0*/ 	.word	0x000000ff
        /*02f4*/ 	.word	0x00000030
        /*02f8*/ 	.short	0x010a
        /*02fa*/ 	.byte	0x04
	.zero		1


	//   ....[29]....
        /*02fc*/ 	.word	0x00001890
        /*0300*/ 	.word	0x000000ff
        /*0304*/ 	.word	0x00000030
        /*0308*/ 	.short	0x010a
        /*030a*/ 	.byte	0x09
	.zero		1


	//   ....[30]....
        /*030c*/ 	.word	0x00001a00
        /*0310*/ 	.word	0x000000ff
        /*0314*/ 	.word	0x00000030
        /*0318*/ 	.short	0x010a
        /*031a*/ 	.byte	0x08
	.zero		1


	//   ....[31]....
        /*031c*/ 	.word	0x00001c10
        /*0320*/ 	.word	0x000000ff
        /*0324*/ 	.word	0x000000a8
        /*0328*/ 	.short	0x0101
        /*032a*/ 	.byte	0x24
	.zero		1


	//   ....[32]....
        /*032c*/ 	.word	0x00001c40
        /*0330*/ 	.word	0x000000ff
        /*0334*/ 	.word	0x00000030
        /*0338*/ 	.short	0x010a
        /*033a*/ 	.byte	0x04
	.zero		1


	//   ....[33]....
        /*033c*/ 	.word	0x00001f20
        /*0340*/ 	.word	0x000000ff
        /*0344*/ 	.word	0x00000030
        /*0348*/ 	.short	0x010a
        /*034a*/ 	.byte	0x09
	.zero		1


	//   ....[34]....
        /*034c*/ 	.word	0x00002090
        /*0350*/ 	.word	0x000000ff
        /*0354*/ 	.word	0x00000030
        /*0358*/ 	.short	0x010a
        /*035a*/ 	.byte	0x08
	.zero		1


	//   ....[35]....
        /*035c*/ 	.word	0x000022b0
        /*0360*/ 	.word	0x000000ff
        /*0364*/ 	.word	0x000000b0
        /*0368*/ 	.short	0x010a
        /*036a*/ 	.byte	0x24
	.zero		1


	//   ....[36]....
        /*036c*/ 	.word	0x00002370
        /*0370*/ 	.word	0x000000ff
        /*0374*/ 	.word	0x00000000
        /*0378*/ 	.short	0x0101
        /*037a*/ 	.byte	0x04
	.zero		1


	//   ....[37]....
        /*037c*/ 	.word	0x00002970
        /*0380*/ 	.word	0x000000ff
        /*0384*/ 	.word	0x00000000
        /*0388*/ 	.short	0x010a
        /*038a*/ 	.byte	0x04
	.zero		1


	//   ....[38]....
        /*038c*/ 	.word	0x00002a10
        /*0390*/ 	.word	0x000000ff
        /*0394*/ 	.word	0x00000000
        /*0398*/ 	.short	0x010a
        /*039a*/ 	.byte	0x05
	.zero		1


	//   ....[39]....
        /*039c*/ 	.word	0x00002ab0
        /*03a0*/ 	.word	0x000000ff
        /*03a4*/ 	.word	0x00000000
        /*03a8*/ 	.short	0x010a
        /*03aa*/ 	.byte	0x05
	.zero		1


	//   ....[40]....
        /*03ac*/ 	.word	0x00002b50
        /*03b0*/ 	.word	0x000000ff
        /*03b4*/ 	.word	0x00000000
        /*03b8*/ 	.short	0x010a
        /*03ba*/ 	.byte	0x05
	.zero		1


	//   ....[41]....
        /*03bc*/ 	.word	0x00002bf0
        /*03c0*/ 	.word	0x000000ff
        /*03c4*/ 	.word	0x00000000
        /*03c8*/ 	.short	0x010a
        /*03ca*/ 	.byte	0x05
	.zero		1


	//   ....[42]....
        /*03cc*/ 	.word	0x00002ca0
        /*03d0*/ 	.word	0x00000000
        /*03d4*/ 	.word	0x00000000
        /*03d8*/ 	.short	0x010a
        /*03da*/ 	.byte	0xff
	.zero		1


	//   ....[43]....
        /*03dc*/ 	.word	0x00002df0
        /*03e0*/ 	.word	0x000000ff
        /*03e4*/ 	.word	0x000000b8
        /*03e8*/ 	.short	0x010a
        /*03ea*/ 	.byte	0x04
	.zero		1


	//   ....[44]....
        /*03ec*/ 	.word	0x00002e90
        /*03f0*/ 	.word	0x000000ff
        /*03f4*/ 	.word	0x000000b0
        /*03f8*/ 	.short	0x010a
        /*03fa*/ 	.byte	0x04
	.zero		1


	//   ....[45]....
        /*03fc*/ 	.word	0x00002f30
        /*0400*/ 	.word	0x000000ff
        /*0404*/ 	.word	0x00000000
        /*0408*/ 	.short	0x0101
        /*040a*/ 	.byte	0x05
	.zero		1


	//   ....[46]....
        /*040c*/ 	.word	0x00002f70
        /*0410*/ 	.word	0x000000ff
        /*0414*/ 	.word	0x000000b8
        /*0418*/ 	.short	0x0106
        /*041a*/ 	.byte	0x04
	.zero		1


	//   ....[47]....
        /*041c*/ 	.word	0x00002fb0
        /*0420*/ 	.word	0x00000000
        /*0424*/ 	.word	0x000000b8
        /*0428*/ 	.short	0x010a
        /*042a*/ 	.byte	0xff
	.zero		1


	//   ....[48]....
        /*042c*/ 	.word	0x00003520
        /*0430*/ 	.word	0x000000ff
        /*0434*/ 	.word	0x000000b0
        /*0438*/ 	.short	0x010a
        /*043a*/ 	.byte	0x14
	.zero		1


	//   ....[49]....
        /*043c*/ 	.word	0x000035d0
        /*0440*/ 	.word	0x000000ff
        /*0444*/ 	.word	0x00000000
        /*0448*/ 	.short	0x0101
        /*044a*/ 	.byte	0x19
	.zero		1


	//   ....[50]....
        /*044c*/ 	.word	0x000035e0
        /*0450*/ 	.word	0x000000ff
        /*0454*/ 	.word	0x000000d0
        /*0458*/ 	.short	0x010a
        /*045a*/ 	.byte	0x18
	.zero		1


	//   ....[51]....
        /*045c*/ 	.word	0x00003690
        /*0460*/ 	.word	0x000000ff
        /*0464*/ 	.word	0x00000000
        /*0468*/ 	.short	0x010a
        /*046a*/ 	.byte	0x04
	.zero		1


	//   ....[52]....
        /*046c*/ 	.word	0x000036e0
        /*0470*/ 	.word	0x000000ff
        /*0474*/ 	.word	0x00000000
        /*0478*/ 	.short	0x010a
        /*047a*/ 	.byte	0x12
	.zero		1


	//   ....[53]....
        /*047c*/ 	.word	0x00003830
        /*0480*/ 	.word	0x000000ff
        /*0484*/ 	.word	0x00000000
        /*0488*/ 	.short	0x010a
        /*048a*/ 	.byte	0x05
	.zero		1


	//   ....[54]....
        /*048c*/ 	.word	0x00003b30
        /*0490*/ 	.word	0x000000ff
        /*0494*/ 	.word	0x00000000
        /*0498*/ 	.short	0x010a
        /*049a*/ 	.byte	0x04
	.zero		1


	//   ....[55]....
        /*049c*/ 	.word	0x00003bc0
        /*04a0*/ 	.word	0x000000ff
        /*04a4*/ 	.word	0x00000000
        /*04a8*/ 	.short	0x010a
        /*04aa*/ 	.byte	0x04
	.zero		1


	//   ....[56]....
        /*04ac*/ 	.word	0x00004180
        /*04b0*/ 	.word	0x000000ff
        /*04b4*/ 	.word	0x000000b0
        /*04b8*/ 	.short	0x010a
        /*04ba*/ 	.byte	0x2a
	.zero		1


	//   ....[57]....
        /*04bc*/ 	.word	0x00004220
        /*04c0*/ 	.word	0x000000ff
        /*04c4*/ 	.word	0x00000000
        /*04c8*/ 	.short	0x0101
        /*04ca*/ 	.byte	0x45
	.zero		1


	//   ....[58]....
        /*04cc*/ 	.word	0x00004770
        /*04d0*/ 	.word	0x000000ff
        /*04d4*/ 	.word	0x000000a8
        /*04d8*/ 	.short	0x010a
        /*04da*/ 	.byte	0x2a
	.zero		1


	//   ....[59]....
        /*04dc*/ 	.word	0x00004910
        /*04e0*/ 	.word	0x000000ff
        /*04e4*/ 	.word	0x00000080
        /*04e8*/ 	.short	0x010a
        /*04ea*/ 	.byte	0x2a
	.zero		1


	//   ....[60]....
        /*04ec*/ 	.word	0x00004be0
        /*04f0*/ 	.word	0x000000ff
        /*04f4*/ 	.word	0x00000060
        /*04f8*/ 	.short	0x010b
        /*04fa*/ 	.byte	0x2a
	.zero		1


	//   ....[61]....
        /*04fc*/ 	.word	0x00004bf0
        /*0500*/ 	.word	0x000000ff
        /*0504*/ 	.word	0x00000000
        /*0508*/ 	.short	0x0101
        /*050a*/ 	.byte	0x30
	.zero		1


	//   ....[62]....
        /*050c*/ 	.word	0x00004c10
        /*0510*/ 	.word	0x000000ff
        /*0514*/ 	.word	0x00000088
        /*0518*/ 	.short	0x010a
        /*051a*/ 	.byte	0x2a
	.zero		1


	//   ....[63]....
        /*051c*/ 	.word	0x00004d90
        /*0520*/ 	.word	0x000000ff
        /*0524*/ 	.word	0x00000068
        /*0528*/ 	.short	0x010b
        /*052a*/ 	.byte	0x2a
	.zero		1


	//   ....[64]....
        /*052c*/ 	.word	0x00004da0
        /*0530*/ 	.word	0x000000ff
        /*0534*/ 	.word	0x00000000
        /*0538*/ 	.short	0x0101
        /*053a*/ 	.byte	0x2f
	.zero		1


	//   ....[65]....
        /*053c*/ 	.word	0x00004dc0
        /*0540*/ 	.word	0x000000ff
        /*0544*/ 	.word	0x00000090
        /*0548*/ 	.short	0x010a
        /*054a*/ 	.byte	0x2a
	.zero		1


	//   ....[66]....
        /*054c*/ 	.word	0x00004f40
        /*0550*/ 	.word	0x000000ff
        /*0554*/ 	.word	0x00000070
        /*0558*/ 	.short	0x010b
        /*055a*/ 	.byte	0x2a
	.zero		1


	//   ....[67]....
        /*055c*/ 	.word	0x00004f50
        /*0560*/ 	.word	0x000000ff
        /*0564*/ 	.word	0x00000000
        /*0568*/ 	.short	0x0101
        /*056a*/ 	.byte	0x2e
	.zero		1


	//   ....[68]....
        /*056c*/ 	.word	0x00004f70
        /*0570*/ 	.word	0x000000ff
        /*0574*/ 	.word	0x00000098
        /*0578*/ 	.short	0x010a
        /*057a*/ 	.byte	0x2a
	.zero		1


	//   ....[69]....
        /*057c*/ 	.word	0x00005100
        /*0580*/ 	.word	0x000000ff
        /*0584*/ 	.word	0x00000078
        /*0588*/ 	.short	0x010b
        /*058a*/ 	.byte	0x2a
	.zero		1


	//   ....[70]....
        /*058c*/ 	.word	0x00005110
        /*0590*/ 	.word	0x000000ff
        /*0594*/ 	.word	0x00000000
        /*0598*/ 	.short	0x0101
        /*059a*/ 	.byte	0x2d
	.zero		1


	//   ....[71]....
        /*059c*/ 	.word	0x00005130
        /*05a0*/ 	.word	0x000000ff
        /*05a4*/ 	.word	0x00000080
        /*05a8*/ 	.short	0x010a
        /*05aa*/ 	.byte	0x2a
	.zero		1


	//   ....[72]....
        /*05ac*/ 	.word	0x00005280
        /*05b0*/ 	.word	0x000000ff
        /*05b4*/ 	.word	0x00000060
        /*05b8*/ 	.short	0x010b
        /*05ba*/ 	.byte	0x2a
	.zero		1


	//   ....[73]....
        /*05bc*/ 	.word	0x00005290
        /*05c0*/ 	.word	0x000000ff
        /*05c4*/ 	.word	0x00000000
        /*05c8*/ 	.short	0x0101
        /*05ca*/ 	.byte	0x30
	.zero		1


	//   ....[74]....
        /*05cc*/ 	.word	0x000052b0
        /*05d0*/ 	.word	0x000000ff
        /*05d4*/ 	.word	0x00000088
        /*05d8*/ 	.short	0x010a
        /*05da*/ 	.byte	0x2a
	.zero		1


	//   ....[75]....
        /*05dc*/ 	.word	0x00005400
        /*05e0*/ 	.word	0x000000ff
        /*05e4*/ 	.word	0x00000068
        /*05e8*/ 	.short	0x010b
        /*05ea*/ 	.byte	0x2a
	.zero		1


	//   ....[76]....
        /*05ec*/ 	.word	0x00005410
        /*05f0*/ 	.word	0x000000ff
        /*05f4*/ 	.word	0x00000000
        /*05f8*/ 	.short	0x0101
        /*05fa*/ 	.byte	0x2f
	.zero		1


	//   ....[77]....
        /*05fc*/ 	.word	0x00005430
        /*0600*/ 	.word	0x000000ff
        /*0604*/ 	.word	0x00000090
        /*0608*/ 	.short	0x010a
        /*060a*/ 	.byte	0x2a
	.zero		1


	//   ....[78]....
        /*060c*/ 	.word	0x000055a0
        /*0610*/ 	.word	0x000000ff
        /*0614*/ 	.word	0x00000070
        /*0618*/ 	.short	0x010b
        /*061a*/ 	.byte	0x2a
	.zero		1


	//   ....[79]....
        /*061c*/ 	.word	0x000055b0
        /*0620*/ 	.word	0x000000ff
        /*0624*/ 	.word	0x00000000
        /*0628*/ 	.short	0x0101
        /*062a*/ 	.byte	0x2e
	.zero		1


	//   ....[80]....
        /*062c*/ 	.word	0x000055c0
        /*0630*/ 	.word	0x000000ff
        /*0634*/ 	.word	0x00000098
        /*0638*/ 	.short	0x010a
        /*063a*/ 	.byte	0x2a
	.zero		1


	//   ....[81]....
        /*063c*/ 	.word	0x00005760
        /*0640*/ 	.word	0x000000ff
        /*0644*/ 	.word	0x00000078
        /*0648*/ 	.short	0x010b
        /*064a*/ 	.byte	0x2a
	.zero		1


	//   ....[82]....
        /*064c*/ 	.word	0x00005770
        /*0650*/ 	.word	0x000000ff
        /*0654*/ 	.word	0x00000000
        /*0658*/ 	.short	0x0101
        /*065a*/ 	.byte	0x2d
	.zero		1


	//   ....[83]....
        /*065c*/ 	.word	0x00005790
        /*0660*/ 	.word	0x000000ff
        /*0664*/ 	.word	0x00000080
        /*0668*/ 	.short	0x010a
        /*066a*/ 	.byte	0x2a
	.zero		1


	//   ....[84]....
        /*066c*/ 	.word	0x000057b0
        /*0670*/ 	.word	0x000000ff
        /*0674*/ 	.word	0x00000088
        /*0678*/ 	.short	0x010a
        /*067a*/ 	.byte	0x2a
	.zero		1


	//   ....[85]....
        /*067c*/ 	.word	0x000057d0
        /*0680*/ 	.word	0x000000ff
        /*0684*/ 	.word	0x00000090
        /*0688*/ 	.short	0x010a
        /*068a*/ 	.byte	0x2a
	.zero		1


	//   ....[86]....
        /*068c*/ 	.word	0x00005820
        /*0690*/ 	.word	0x00000002
        /*0694*/ 	.word	0x00000098
        /*0698*/ 	.short	0x010a
        /*069a*/ 	.byte	0xff
	.zero		1


	//   ....[87]....
        /*069c*/ 	.word	0x00005ba0
        /*06a0*/ 	.word	0x000000ff
        /*06a4*/ 	.word	0x000000b0
        /*06a8*/ 	.short	0x010a
        /*06aa*/ 	.byte	0x31
	.zero		1


	//   ....[88]....
        /*06ac*/ 	.word	0x00005c70
        /*06b0*/ 	.word	0x000000ff
        /*06b4*/ 	.word	0x00000000
        /*06b8*/ 	.short	0x0101
        /*06ba*/ 	.byte	0x04
	.zero		1


	//   ....[89]....
        /*06bc*/ 	.word	0x00006910
        /*06c0*/ 	.word	0x000000ff
        /*06c4*/ 	.word	0x00000060
        /*06c8*/ 	.short	0x010a
        /*06ca*/ 	.byte	0x31
	.zero		1


	//   ....[90]....
        /*06cc*/ 	.word	0x000069b0
        /*06d0*/ 	.word	0x00000050
        /*06d4*/ 	.word	0x000000c0
        /*06d8*/ 	.short	0x010a
        /*06da*/ 	.byte	0xff
	.zero		1


	//   ....[91]....
        /*06dc*/ 	.word	0x00006bc0
        /*06e0*/ 	.word	0x000000ff
        /*06e4*/ 	.word	0x00000060
        /*06e8*/ 	.short	0x010a
        /*06ea*/ 	.byte	0x31
	.zero		1


	//   ....[92]....
        /*06ec*/ 	.word	0x00006cb0
        /*06f0*/ 	.word	0x00000050
        /*06f4*/ 	.word	0x000000c0
        /*06f8*/ 	.short	0x010a
        /*06fa*/ 	.byte	0xff
	.zero		1


	//   ....[93]....
        /*06fc*/ 	.word	0x000074b0
        /*0700*/ 	.word	0x00000000
        /*0704*/ 	.word	0x00000000
        /*0708*/ 	.short	0x0101
        /*070a*/ 	.byte	0xff
	.zero		1


	//   ....[94]....
        /*070c*/ 	.word	0x000074c0
        /*0710*/ 	.word	0x00000002
        /*0714*/ 	.word	0x00000060
        /*0718*/ 	.short	0x010a
        /*071a*/ 	.byte	0xff
	.zero		1


	//   ....[95]....
        /*071c*/ 	.word	0x000075a0
        /*0720*/ 	.word	0x00000002
        /*0724*/ 	.word	0x00000060
        /*0728*/ 	.short	0x010a
        /*072a*/ 	.byte	0xff
	.zero		1


	//   ....[96]....
        /*072c*/ 	.word	0x00007e30
        /*0730*/ 	.word	0x00000000
        /*0734*/ 	.word	0x00000000
        /*0738*/ 	.short	0x0101
        /*073a*/ 	.byte	0xff
	.zero		1


	//   ....[97]....
        /*073c*/ 	.word	0x00007e50
        /*0740*/ 	.word	0x00000006
        /*0744*/ 	.word	0x00000060
        /*0748*/ 	.short	0x010a
        /*074a*/ 	.byte	0xff
	.zero		1


	//   ....[98]....
        /*074c*/ 	.word	0x00007f20
        /*0750*/ 	.word	0x00000006
        /*0754*/ 	.word	0x00000060
        /*0758*/ 	.short	0x010a
        /*075a*/ 	.byte	0xff
	.zero		1


	//   ....[99]....
        /*075c*/ 	.word	0x000087b0
        /*0760*/ 	.word	0x0000000e
        /*0764*/ 	.word	0x00000000
        /*0768*/ 	.short	0x0101
        /*076a*/ 	.byte	0xff
	.zero		1


	//   ....[100]....
        /*076c*/ 	.word	0x000087d0
        /*0770*/ 	.word	0x00000000
        /*0774*/ 	.word	0x00000060
        /*0778*/ 	.short	0x010a
        /*077a*/ 	.byte	0xff
	.zero		1


	//   ....[101]....
        /*077c*/ 	.word	0x000088a0
        /*0780*/ 	.word	0x00000000
        /*0784*/ 	.word	0x00000060
        /*0788*/ 	.short	0x010a
        /*078a*/ 	.byte	0xff
	.zero		1


	//   ....[102]....
        /*078c*/ 	.word	0x00009160
        /*0790*/ 	.word	0x0000000e
        /*0794*/ 	.word	0x00000000
        /*0798*/ 	.short	0x0101
        /*079a*/ 	.byte	0xff
	.zero		1


	//   ....[103]....
        /*079c*/ 	.word	0x00009180
        /*07a0*/ 	.word	0x00000006
        /*07a4*/ 	.word	0x00000060
        /*07a8*/ 	.short	0x010a
        /*07aa*/ 	.byte	0xff
	.zero		1


	//   ....[104]....
        /*07ac*/ 	.word	0x00009250
        /*07b0*/ 	.word	0x00000006
        /*07b4*/ 	.word	0x00000060
        /*07b8*/ 	.short	0x010a
        /*07ba*/ 	.byte	0xff
	.zero		1


	//   ....[105]....
        /*07bc*/ 	.word	0x00009b40
        /*07c0*/ 	.word	0x0000000e
        /*07c4*/ 	.word	0x00000000
        /*07c8*/ 	.short	0x0101
        /*07ca*/ 	.byte	0xff
	.zero		1


	//   ....[106]....
        /*07cc*/ 	.word	0x00009b60
        /*07d0*/ 	.word	0x00000006
        /*07d4*/ 	.word	0x00000060
        /*07d8*/ 	.short	0x010a
        /*07da*/ 	.byte	0xff
	.zero		1


	//   ....[107]....
        /*07dc*/ 	.word	0x00009c30
        /*07e0*/ 	.word	0x00000006
        /*07e4*/ 	.word	0x00000060
        /*07e8*/ 	.short	0x010a
        /*07ea*/ 	.byte	0xff
	.zero		1


	//   ....[108]....
        /*07ec*/ 	.word	0x0000a500
        /*07f0*/ 	.word	0x0000000e
        /*07f4*/ 	.word	0x00000000
        /*07f8*/ 	.short	0x0101
        /*07fa*/ 	.byte	0xff
	.zero		1


	//   ....[109]....
        /*07fc*/ 	.word	0x0000a520
        /*0800*/ 	.word	0x00000006
        /*0804*/ 	.word	0x00000060
        /*0808*/ 	.short	0x010a
        /*080a*/ 	.byte	0xff
	.zero		1


	//   ....[110]....
        /*080c*/ 	.word	0x0000a5f0
        /*0810*/ 	.word	0x00000006
        /*0814*/ 	.word	0x00000060
        /*0818*/ 	.short	0x010a
        /*081a*/ 	.byte	0xff
	.zero		1


	//   ....[111]....
        /*081c*/ 	.word	0x0000aec0
        /*0820*/ 	.word	0x0000000e
        /*0824*/ 	.word	0x00000000
        /*0828*/ 	.short	0x0101
        /*082a*/ 	.byte	0xff
	.zero		1


	//   ....[112]....
        /*082c*/ 	.word	0x0000aee0
        /*0830*/ 	.word	0x00000000
        /*0834*/ 	.word	0x00000060
        /*0838*/ 	.short	0x010a
        /*083a*/ 	.byte	0xff
	.zero		1


	//   ....[113]....
        /*083c*/ 	.word	0x0000afb0
        /*0840*/ 	.word	0x00000000
        /*0844*/ 	.word	0x00000060
        /*0848*/ 	.short	0x010a
        /*084a*/ 	.byte	0xff
	.zero		1


	//   ....[114]....
        /*084c*/ 	.word	0x0000b490
        /*0850*/ 	.word	0x000000ff
        /*0854*/ 	.word	0x00000000
        /*0858*/ 	.short	0x0101
        /*085a*/ 	.byte	0x04
	.zero		1


	//   ....[115]....
        /*085c*/ 	.word	0x0000b8a0
        /*0860*/ 	.word	0x00000000
        /*0864*/ 	.word	0x00000000
        /*0868*/ 	.short	0x0101
        /*086a*/ 	.byte	0xff
	.zero		1


	//   ....[116]....
        /*086c*/ 	.word	0x0000bb30
        /*0870*/ 	.word	0x000000ff
        /*0874*/ 	.word	0x00000000
        /*0878*/ 	.short	0x0101
        /*087a*/ 	.byte	0x04
	.zero		1


	//   ....[117]....
        /*087c*/ 	.word	0x0000bb60
        /*0880*/ 	.word	0x00000000
        /*0884*/ 	.word	0x00000030
        /*0888*/ 	.short	0x010a
        /*088a*/ 	.byte	0xff
	.zero		1


	//   ....[118]....
        /*088c*/ 	.word	0x0000bbc0
        /*0890*/ 	.word	0x00000000
        /*0894*/ 	.word	0x00000030
        /*0898*/ 	.short	0x010a
        /*089a*/ 	.byte	0xff
	.zero		1


	//   ....[119]....
        /*089c*/ 	.word	0x0000bc20
        /*08a0*/ 	.word	0x00000000
        /*08a4*/ 	.word	0x000000b0
        /*08a8*/ 	.short	0x010a
        /*08aa*/ 	.byte	0xff
	.zero		1


	//   ....[120]....
        /*08ac*/ 	.word	0x0000bc80
        /*08b0*/ 	.word	0x00000000
        /*08b4*/ 	.word	0x00000000
        /*08b8*/ 	.short	0x010a
        /*08ba*/ 	.byte	0xff
	.zero		1


	//   ....[121]....
        /*08bc*/ 	.word	0x0000bce0
        /*08c0*/ 	.word	0x00000000
        /*08c4*/ 	.word	0x00000000
        /*08c8*/ 	.short	0x010a
        /*08ca*/ 	.byte	0xff
	.zero		1


	//   ....[122]....
        /*08cc*/ 	.word	0x0000bd40
        /*08d0*/ 	.word	0x00000000
        /*08d4*/ 	.word	0x00000000
        /*08d8*/ 	.short	0x010a
        /*08da*/ 	.byte	0xff
	.zero		1


	//   ....[123]....
        /*08dc*/ 	.word	0x0000bda0
        /*08e0*/ 	.word	0x00000000
        /*08e4*/ 	.word	0x00000000
        /*08e8*/ 	.short	0x010a
        /*08ea*/ 	.byte	0xff
	.zero		1


	//   ....[124]....
        /*08ec*/ 	.word	0x0000be00
        /*08f0*/ 	.word	0x00000000
        /*08f4*/ 	.word	0x00000000
        /*08f8*/ 	.short	0x010a
        /*08fa*/ 	.byte	0xff
	.zero		1


	//   ....[125]....
        /*08fc*/ 	.word	0x0000be60
        /*0900*/ 	.word	0x00000004
        /*0904*/ 	.word	0x000000b8
        /*0908*/ 	.short	0x010a
        /*090a*/ 	.byte	0xff
	.zero		1


	//   ....[126]....
        /*090c*/ 	.word	0x0000bec0
        /*0910*/ 	.word	0x00000004
        /*0914*/ 	.word	0x000000b0
        /*0918*/ 	.short	0x010a
        /*091a*/ 	.byte	0xff
	.zero		1


	//   ....[127]....
        /*091c*/ 	.word	0x0000bf20
        /*0920*/ 	.word	0x00000000
        /*0924*/ 	.word	0x000000b0
        /*0928*/ 	.short	0x010a
        /*092a*/ 	.byte	0xff
	.zero		1


	//   ....[128]....
        /*092c*/ 	.word	0x0000bf80
        /*0930*/ 	.word	0x00000004
        /*0934*/ 	.word	0x000000d0
        /*0938*/ 	.short	0x010a
        /*093a*/ 	.byte	0xff
	.zero		1


	//   ....[129]....
        /*093c*/ 	.word	0x0000bfe0
        /*0940*/ 	.word	0x00000000
        /*0944*/ 	.word	0x00000000
        /*0948*/ 	.short	0x010a
        /*094a*/ 	.byte	0xff
	.zero		1


	//   ....[130]....
        /*094c*/ 	.word	0x0000c040
        /*0950*/ 	.word	0x00000000
        /*0954*/ 	.word	0x00000000
        /*0958*/ 	.short	0x010a
        /*095a*/ 	.byte	0xff
	.zero		1


	//   ....[131]....
        /*095c*/ 	.word	0x0000c0a0
        /*0960*/ 	.word	0x00000000
        /*0964*/ 	.word	0x00000000
        /*0968*/ 	.short	0x010a
        /*096a*/ 	.byte	0xff
	.zero		1


	//   ....[132]....
        /*096c*/ 	.word	0x0000c100
        /*0970*/ 	.word	0x00000000
        /*0974*/ 	.word	0x000000b0
        /*0978*/ 	.short	0x010a
        /*097a*/ 	.byte	0xff
	.zero		1


	//   ....[133]....
        /*097c*/ 	.word	0x0000c160
        /*0980*/ 	.word	0x00000000
        /*0984*/ 	.word	0x000000a8
        /*0988*/ 	.short	0x010a
        /*098a*/ 	.byte	0xff
	.zero		1


	//   ....[134]....
        /*098c*/ 	.word	0x0000c1c0
        /*0990*/ 	.word	0x00000002
        /*0994*/ 	.word	0x00000080
        /*0998*/ 	.short	0x010a
        /*099a*/ 	.byte	0xff
	.zero		1


	//   ....[135]....
        /*099c*/ 	.word	0x0000c220
        /*09a0*/ 	.word	0x00000002
        /*09a4*/ 	.word	0x00000088
        /*09a8*/ 	.short	0x010a
        /*09aa*/ 	.byte	0xff
	.zero		1


	//   ....[136]....
        /*09ac*/ 	.word	0x0000c280
        /*09b0*/ 	.word	0x00000002
        /*09b4*/ 	.word	0x00000090
        /*09b8*/ 	.short	0x010a
        /*09ba*/ 	.byte	0xff
	.zero		1


	//   ....[137]....
        /*09bc*/ 	.word	0x0000c2e0
        /*09c0*/ 	.word	0x00000002
        /*09c4*/ 	.word	0x00000098
        /*09c8*/ 	.short	0x010a
        /*09ca*/ 	.byte	0xff
	.zero		1


	//   ....[138]....
        /*09cc*/ 	.word	0x0000c340
        /*09d0*/ 	.word	0x00000002
        /*09d4*/ 	.word	0x00000080
        /*09d8*/ 	.short	0x010a
        /*09da*/ 	.byte	0xff
	.zero		1


	//   ....[139]....
        /*09dc*/ 	.word	0x0000c3a0
        /*09e0*/ 	.word	0x00000002
        /*09e4*/ 	.word	0x00000088
        /*09e8*/ 	.short	0x010a
        /*09ea*/ 	.byte	0xff
	.zero		1


	//   ....[140]....
        /*09ec*/ 	.word	0x0000c400
        /*09f0*/ 	.word	0x00000002
        /*09f4*/ 	.word	0x00000090
        /*09f8*/ 	.short	0x010a
        /*09fa*/ 	.byte	0xff
	.zero		1


	//   ....[141]....
        /*09fc*/ 	.word	0x0000c460
        /*0a00*/ 	.word	0x00000000
        /*0a04*/ 	.word	0x00000098
        /*0a08*/ 	.short	0x010a
        /*0a0a*/ 	.byte	0xff
	.zero		1


	//   ....[142]....
        /*0a0c*/ 	.word	0x0000c4c0
        /*0a10*/ 	.word	0x00000000
        /*0a14*/ 	.word	0x00000080
        /*0a18*/ 	.short	0x010a
        /*0a1a*/ 	.byte	0xff
	.zero		1


	//   ....[143]....
        /*0a1c*/ 	.word	0x0000c520
        /*0a20*/ 	.word	0x00000000
        /*0a24*/ 	.word	0x00000088
        /*0a28*/ 	.short	0x010a
        /*0a2a*/ 	.byte	0xff
	.zero		1


	//   ....[144]....
        /*0a2c*/ 	.word	0x0000c580
        /*0a30*/ 	.word	0x00000002
        /*0a34*/ 	.word	0x00000090
        /*0a38*/ 	.short	0x010a
        /*0a3a*/ 	.byte	0xff
	.zero		1


	//   ....[145]....
        /*0a3c*/ 	.word	0x0000c5e0
        /*0a40*/ 	.word	0x00000000
        /*0a44*/ 	.word	0x000000b0
        /*0a48*/ 	.short	0x010a
        /*0a4a*/ 	.byte	0xff
	.zero		1


	//   ....[146]....
        /*0a4c*/ 	.word	0x0000c640
        /*0a50*/ 	.word	0x00000002
        /*0a54*/ 	.word	0x00000060
        /*0a58*/ 	.short	0x010a
        /*0a5a*/ 	.byte	0xff
	.zero		1


	//   ....[147]....
        /*0a5c*/ 	.word	0x0000c690
        /*0a60*/ 	.word	0x00000050
        /*0a64*/ 	.word	0x000000c0
        /*0a68*/ 	.short	0x010a
        /*0a6a*/ 	.byte	0xff
	.zero		1


	//   ....[148]....
        /*0a6c*/ 	.word	0x0000c6e0
        /*0a70*/ 	.word	0x00000002
        /*0a74*/ 	.word	0x00000060
        /*0a78*/ 	.short	0x010a
        /*0a7a*/ 	.byte	0xff
	.zero		1


	//   ....[149]....
        /*0a7c*/ 	.word	0x0000c730
        /*0a80*/ 	.word	0x00000006
        /*0a84*/ 	.word	0x00000060
        /*0a88*/ 	.short	0x010a
        /*0a8a*/ 	.byte	0xff
	.zero		1


	//   ....[150]....
        /*0a8c*/ 	.word	0x0000c780
        /*0a90*/ 	.word	0x00000000
        /*0a94*/ 	.word	0x00000060
        /*0a98*/ 	.short	0x010a
        /*0a9a*/ 	.byte	0xff
	.zero		1


	//   ....[151]....
        /*0a9c*/ 	.word	0x0000c7d0
        /*0aa0*/ 	.word	0x00000006
        /*0aa4*/ 	.word	0x00000060
        /*0aa8*/ 	.short	0x010a
        /*0aaa*/ 	.byte	0xff
	.zero		1


	//   ....[152]....
        /*0aac*/ 	.word	0x0000c820
        /*0ab0*/ 	.word	0x00000006
        /*0ab4*/ 	.word	0x00000060
        /*0ab8*/ 	.short	0x010a
        /*0aba*/ 	.byte	0xff
	.zero		1


	//   ....[153]....
        /*0abc*/ 	.word	0x0000c870
        /*0ac0*/ 	.word	0x00000006
        /*0ac4*/ 	.word	0x00000060
        /*0ac8*/ 	.short	0x010a
        /*0aca*/ 	.byte	0xff
	.zero		1


	//   ....[154]....
        /*0acc*/ 	.word	0x0000c8c0
        /*0ad0*/ 	.word	0x00000000
        /*0ad4*/ 	.word	0x00000060
        /*0ad8*/ 	.short	0x010a
        /*0ada*/ 	.byte	0xff
	.zero		1


	//----- nvinfo : EIATTR_NUM_MBARRIERS
	.align		4
.L_47:
        /*0adc*/ 	.byte	0x03, 0x38
        /*0ade*/ 	.short	0x001c


	//----- nvinfo : EIATTR_EXIT_INSTR_OFFSETS
	.align		4
        /*0ae0*/ 	.byte	0x04, 0x1c
        /*0ae2*/ 	.short	(.L_49 - .L_48)


	//   ....[0]....
.L_48:
        /*0ae4*/ 	.word	0x00002cd0


	//   ....[1]....
        /*0ae8*/ 	.word	0x00002f80


	//   ....[2]....
        /*0aec*/ 	.word	0x00002fe0


	//   ....[3]....
        /*0af0*/ 	.word	0x00003e30


	//   ....[4]....
        /*0af4*/ 	.word	0x00005850


	//   ....[5]....
        /*0af8*/ 	.word	0x00005890


	//   ....[6]....
        /*0afc*/ 	.word	0x0000ba10


	//   ....[7]....
        /*0b00*/ 	.word	0x0000ba90


	//   ....[8]....
        /*0b04*/ 	.word	0x0000bac0


	//   ....[9]....
        /*0b08*/ 	.word	0x0000bb40


	//----- nvinfo : EIATTR_MAX_THREADS
	.align		4
.L_49:
        /*0b0c*/ 	.byte	0x04, 0x05
        /*0b0e*/ 	.short	(.L_51 - .L_50)
.L_50:
        /*0b10*/ 	.word	0x00000100
        /*0b14*/ 	.word	0x00000001
        /*0b18*/ 	.word	0x00000001


	//----- nvinfo : EIATTR_CRS_STACK_SIZE
	.align		4
.L_51:
        /*0b1c*/ 	.byte	0x04, 0x1e
        /*0b1e*/ 	.short	(.L_53 - .L_52)
.L_52:
        /*0b20*/ 	.word	0x00000000


	//----- nvinfo : EIATTR_CBANK_PARAM_SIZE
	.align		4
.L_53:
        /*0b24*/ 	.byte	0x03, 0x19
        /*0b26*/ 	.short	0x0900


	//----- nvinfo : EIATTR_PARAM_CBANK
	.align		4
        /*0b28*/ 	.byte	0x04, 0x0a
        /*0b2a*/ 	.short	(.L_55 - .L_54)
	.align		4
.L_54:
        /*0b2c*/ 	.word	index@(.nv.constant0._ZN7cutlass13device_kernelINS_4conv6kernel13ConvUniversalINS1_16ConvProblemShapeILNS1_8OperatorE0ELi3EEENS1_10collective14CollectiveConvINS1_47MainloopSm100TmaUmmaWarpSpecializedImplicitGemmILS5_0ELi6ELi3ELi1ELi2EN4cute5tupleIJNSA_1CILi1EEESD_SD_EEEEENSB_IJNSC_ILi128EEESG_NSB_IJNSC_ILi32EEEEEEEEENS_10tfloat32_tESK_NSA_8TiledMMAINSA_8MMA_AtomIJNSA_17SM100_MMA_TF32_SSISK_SK_fLi128ELi128ELNSA_4UMMA5MajorE0ELSP_0ELNSO_7ScaleInE0ELSQ_0EEEEEENSA_6LayoutISE_NSB_IJNSC_ILi0EEESU_SU_EEEEENSB_IJNSA_10UnderscoreESX_SX_EEEEENS7_6detail27Sm100ImplicitGemmTileTraitsINSA_20SM90_TMA_LOAD_IM2COLENSA_14ComposedLayoutINSA_7SwizzleILi3ELi4ELi3EEENSA_18smem_ptr_flag_bitsILi32EEENST_INSB_IJNSC_ILi8EEESH_EEENSB_IJSH_SD_EEEEEEEvEENS11_INSA_13SM90_TMA_LOADES1C_vEEEENS_8epilogue10collective18CollectiveEpilogueINS1H_23Sm100TmaWarpSpecializedILi4ELi2ELi16ELb1ELb0EEEJSJ_NSB_IJNST_ISG_SD_EENST_INSC_ILi16EEESD_EEEEESK_NSB_IJNSB_IJllllEEESD_SU_EEESK_S1R_NS1H_6fusion15FusionCallbacksIS1L_NS1S_17LinearCombinationISK_fSK_fLNS_15FloatRoundStyleE2EEESJ_S1P_JEEENSA_5SM1004TMEM4LOAD26SM100_TMEM_LOAD_32dp32b16xES12_NS13_INS14_ILi2ELi4ELi3EEES17_NST_INSB_IJS18_S1N_EEENSB_IJS1N_SD_EEEEEEENSA_39AutoVectorizingCopyWithAssumedAlignmentILi128EEENSA_21SM90_TMA_STORE_IM2COLES26_S28_S28_EEEvvEEEEvNT_6ParamsE)
        /*0b30*/ 	.short	0x0380
        /*0b32*/ 	.short	0x0900


	//----- nvinfo : EIATTR_SW_WAR
	.align		4
.L_55:
        /*0b34*/ 	.byte	0x04, 0x36
        /*0b36*/ 	.short	(.L_57 - .L_56)
.L_56:
        /*0b38*/ 	.word	0x00000008
.L_57:


//--------------------- .nv.callgraph             --------------------------
	.section	.nv.callgraph,"",@"SHT_CUDA_CALLGRAPH"
	.align	4
	.sectionentsize	8
	.align		4
        /*0000*/ 	.word	0x00000000
	.align		4
        /*0004*/ 	.word	0xffffffff
	.align		4
        /*0008*/ 	.word	index@(_ZN7cutlass13device_kernelINS_4conv6kernel13ConvUniversalINS1_16ConvProblemShapeILNS1_8OperatorE0ELi3EEENS1_10collective14CollectiveConvINS1_47MainloopSm100TmaUmmaWarpSpecializedImplicitGemmILS5_0ELi6ELi3ELi1ELi2EN4cute5tupleIJNSA_1CILi1EEESD_SD_EEEEENSB_IJNSC_ILi128EEESG_NSB_IJNSC_ILi32EEEEEEEEENS_10tfloat32_tESK_NSA_8TiledMMAINSA_8MMA_AtomIJNSA_17SM100_MMA_TF32_SSISK_SK_fLi128ELi128ELNSA_4UMMA5MajorE0ELSP_0ELNSO_7ScaleInE0ELSQ_0EEEEEENSA_6LayoutISE_NSB_IJNSC_ILi0EEESU_SU_EEEEENSB_IJNSA_10UnderscoreESX_SX_EEEEENS7_6detail27Sm100ImplicitGemmTileTraitsINSA_20SM90_TMA_LOAD_IM2COLENSA_14ComposedLayoutINSA_7SwizzleILi3ELi4ELi3EEENSA_18smem_ptr_flag_bitsILi32EEENST_INSB_IJNSC_ILi8EEESH_EEENSB_IJSH_SD_EEEEEEEvEENS11_INSA_13SM90_TMA_LOADES1C_vEEEENS_8epilogue10collective18CollectiveEpilogueINS1H_23Sm100TmaWarpSpecializedILi4ELi2ELi16ELb1ELb0EEEJSJ_NSB_IJNST_ISG_SD_EENST_INSC_ILi16EEESD_EEEEESK_NSB_IJNSB_IJllllEEESD_SU_EEESK_S1R_NS1H_6fusion15FusionCallbacksIS1L_NS1S_17LinearCombinationISK_fSK_fLNS_15FloatRoundStyleE2EEESJ_S1P_JEEENSA_5SM1004TMEM4LOAD26SM100_TMEM_LOAD_32dp32b16xES12_NS13_INS14_ILi2ELi4ELi3EEES17_NST_INSB_IJS18_S1N_EEENSB_IJS1N_SD_EEEEEEENSA_39AutoVectorizingCopyWithAssumedAlignmentILi128EEENSA_21SM90_TMA_STORE_IM2COLES26_S28_S28_EEEvvEEEEvNT_6ParamsE)
	.align		4
        /*000c*/ 	.word	index@(__assertfail)
	.align		4
        /*0010*/ 	.word	0x00000000
	.align		4
        /*0014*/ 	.word	0xfffffffe
	.align		4
        /*0018*/ 	.word	0x00000000
	.align		4
        /*001c*/ 	.word	0xfffffffd
	.align		4
        /*0020*/ 	.word	0x00000000
	.align		4
        /*0024*/ 	.word	0xfffffffc


//--------------------- .nv.constant4             --------------------------
	.section	.nv.constant4,"a",@progbits
	.align	8
	.align		8
.nv.constant4:
        /*0000*/ 	.dword	__assertfail
	.align		8
        /*0008*/ 	.dword	__unnamed_1
	.align		8
        /*0010*/ 	.dword	__unnamed_2
	.align		8
        /*0018*/ 	.dword	_ZN39_INTERNAL_0a1d5e4d_4_k_cu_434903f6_30284cuda3std3__45__cpo5beginE
	.align		8
        /*0020*/ 	.dword	_ZN39_INTERNAL_0a1d5e4d_4_k_cu_434903f6_30284cuda3std3__45__cpo3endE
	.align		8
        /*0028*/ 	.dword	_ZN39_INTERNAL_0a1d5e4d_4_k_cu_434903f6_30284cuda3std3__45__cpo6cbeginE
	.align		8
        /*0030*/ 	.dword	_ZN39_INTERNAL_0a1d5e4d_4_k_cu_434903f6_30284cuda3std3__45__cpo4cendE
	.align		8
        /*0038*/ 	.dword	_ZN39_INTERNAL_0a1d5e4d_4_k_cu_434903f6_30284cuda3std3__441_GLOBAL__N__0a1d5e4d_4_k_cu_434903f6_30286ignoreE
	.align		8
        /*0040*/ 	.dword	_ZN39_INTERNAL_0a1d5e4d_4_k_cu_434903f6_30284cuda3std3__419piecewise_constructE
	.align		8
        /*0048*/ 	.dword	_ZN39_INTERNAL_0a1d5e4d_4_k_cu_434903f6_30284cuda3std3__48in_placeE
	.align		8
        /*0050*/ 	.dword	_ZN39_INTERNAL_0a1d5e4d_4_k_cu_434903f6_30284cuda3std6ranges3__45__cpo4swapE
	.align		8
        /*0058*/ 	.dword	_ZN39_INTERNAL_0a1d5e4d_4_k_cu_434903f6_30284cuda3std6ranges3__45__cpo9iter_moveE
	.align		8
        /*0060*/ 	.dword	_ZN39_INTERNAL_0a1d5e4d_4_k_cu_434903f6_30284cute7productE
	.align		8
        /*0068*/ 	.dword	_ZN39_INTERNAL_0a1d5e4d_4_k_cu_434903f6_30284cute1_E
	.align		8
        /*0070*/ 	.dword	$str$27
	.align		8
        /*0078*/ 	.dword	$str$28
	.align		8
        /*0080*/ 	.dword	$str$29
	.align		8
        /*0088*/ 	.dword	$str$30


//--------------------- .text._ZN7cutlass13device_kernelINS_4conv6kernel13ConvUniversalINS1_16ConvProblemShapeILNS1_8OperatorE0ELi3EEENS1_10collective14CollectiveConvINS1_47MainloopSm100TmaUmmaWarpSpecializedImplicitGemmILS5_0ELi6ELi3ELi1ELi2EN4cute5tupleIJNSA_1CILi1EEESD_SD_EEEEENSB_IJNSC_ILi128EEESG_NSB_IJNSC_ILi32EEEEEEEEENS_10tfloat32_tESK_NSA_8TiledMMAINSA_8MMA_AtomIJNSA_17SM100_MMA_TF32_SSISK_SK_fLi128ELi128ELNSA_4UMMA5MajorE0ELSP_0ELNSO_7ScaleInE0ELSQ_0EEEEEENSA_6LayoutISE_NSB_IJNSC_ILi0EEESU_SU_EEEEENSB_IJNSA_10UnderscoreESX_SX_EEEEENS7_6detail27Sm100ImplicitGemmTileTraitsINSA_20SM90_TMA_LOAD_IM2COLENSA_14ComposedLayoutINSA_7SwizzleILi3ELi4ELi3EEENSA_18smem_ptr_flag_bitsILi32EEENST_INSB_IJNSC_ILi8EEESH_EEENSB_IJSH_SD_EEEEEEEvEENS11_INSA_13SM90_TMA_LOADES1C_vEEEENS_8epilogue10collective18CollectiveEpilogueINS1H_23Sm100TmaWarpSpecializedILi4ELi2ELi16ELb1ELb0EEEJSJ_NSB_IJNST_ISG_SD_EENST_INSC_ILi16EEESD_EEEEESK_NSB_IJNSB_IJllllEEESD_SU_EEESK_S1R_NS1H_6fusion15FusionCallbacksIS1L_NS1S_17LinearCombinationISK_fSK_fLNS_15FloatRoundStyleE2EEESJ_S1P_JEEENSA_5SM1004TMEM4LOAD26SM100_TMEM_LOAD_32dp32b16xES12_NS13_INS14_ILi2ELi4ELi3EEES17_NST_INSB_IJS18_S1N_EEENSB_IJS1N_SD_EEEEEEENSA_39AutoVectorizingCopyWithAssumedAlignmentILi128EEENSA_21SM90_TMA_STORE_IM2COLES26_S28_S28_EEEvvEEEEvNT_6ParamsE --------------------------
	.section	.text._ZN7cutlass13device_kernelINS_4conv6kernel13ConvUniversalINS1_16ConvProblemShapeILNS1_8OperatorE0ELi3EEENS1_10collective14CollectiveConvINS1_47MainloopSm100TmaUmmaWarpSpecializedImplicitGemmILS5_0ELi6ELi3ELi1ELi2EN4cute5tupleIJNSA_1CILi1EEESD_SD_EEEEENSB_IJNSC_ILi128EEESG_NSB_IJNSC_ILi32EEEEEEEEENS_10tfloat32_tESK_NSA_8TiledMMAINSA_8MMA_AtomIJNSA_17SM100_MMA_TF32_SSISK_SK_fLi128ELi128ELNSA_4UMMA5MajorE0ELSP_0ELNSO_7ScaleInE0ELSQ_0EEEEEENSA_6LayoutISE_NSB_IJNSC_ILi0EEESU_SU_EEEEENSB_IJNSA_10UnderscoreESX_SX_EEEEENS7_6detail27Sm100ImplicitGemmTileTraitsINSA_20SM90_TMA_LOAD_IM2COLENSA_14ComposedLayoutINSA_7SwizzleILi3ELi4ELi3EEENSA_18smem_ptr_flag_bitsILi32EEENST_INSB_IJNSC_ILi8EEESH_EEENSB_IJSH_SD_EEEEEEEvEENS11_INSA_13SM90_TMA_LOADES1C_vEEEENS_8epilogue10collective18CollectiveEpilogueINS1H_23Sm100TmaWarpSpecializedILi4ELi2ELi16ELb1ELb0EEEJSJ_NSB_IJNST_ISG_SD_EENST_INSC_ILi16EEESD_EEEEESK_NSB_IJNSB_IJllllEEESD_SU_EEESK_S1R_NS1H_6fusion15FusionCallbacksIS1L_NS1S_17LinearCombinationISK_fSK_fLNS_15FloatRoundStyleE2EEESJ_S1P_JEEENSA_5SM1004TMEM4LOAD26SM100_TMEM_LOAD_32dp32b16xES12_NS13_INS14_ILi2ELi4ELi3EEES17_NST_INSB_IJS18_S1N_EEENSB_IJS1N_SD_EEEEEEENSA_39AutoVectorizingCopyWithAssumedAlignmentILi128EEENSA_21SM90_TMA_STORE_IM2COLES26_S28_S28_EEEvvEEEEvNT_6ParamsE,"ax",@progbits
	.align	128
.text._ZN7cutlass13device_kernelINS_4conv6kernel13ConvUniversalINS1_16ConvProblemShapeILNS1_8OperatorE0ELi3EEENS1_10collective14CollectiveConvINS1_47MainloopSm100TmaUmmaWarpSpecializedImplicitGemmILS5_0ELi6ELi3ELi1ELi2EN4cute5tupleIJNSA_1CILi1EEESD_SD_EEEEENSB_IJNSC_ILi128EEESG_NSB_IJNSC_ILi32EEEEEEEEENS_10tfloat32_tESK_NSA_8TiledMMAINSA_8MMA_AtomIJNSA_17SM100_MMA_TF32_SSISK_SK_fLi128ELi128ELNSA_4UMMA5MajorE0ELSP_0ELNSO_7ScaleInE0ELSQ_0EEEEEENSA_6LayoutISE_NSB_IJNSC_ILi0EEESU_SU_EEEEENSB_IJNSA_10UnderscoreESX_SX_EEEEENS7_6detail27Sm100ImplicitGemmTileTraitsINSA_20SM90_TMA_LOAD_IM2COLENSA_14ComposedLayoutINSA_7SwizzleILi3ELi4ELi3EEENSA_18smem_ptr_flag_bitsILi32EEENST_INSB_IJNSC_ILi8EEESH_EEENSB_IJSH_SD_EEEEEEEvEENS11_INSA_13SM90_TMA_LOADES1C_vEEEENS_8epilogue10collective18CollectiveEpilogueINS1H_23Sm100TmaWarpSpecializedILi4ELi2ELi16ELb1ELb0EEEJSJ_NSB_IJNST_ISG_SD_EENST_INSC_ILi16EEESD_EEEEESK_NSB_IJNSB_IJllllEEESD_SU_EEESK_S1R_NS1H_6fusion15FusionCallbacksIS1L_NS1S_17LinearCombinationISK_fSK_fLNS_15FloatRoundStyleE2EEESJ_S1P_JEEENSA_5SM1004TMEM4LOAD26SM100_TMEM_LOAD_32dp32b16xES12_NS13_INS14_ILi2ELi4ELi3EEES17_NST_INSB_IJS18_S1N_EEENSB_IJS1N_SD_EEEEEEENSA_39AutoVectorizingCopyWithAssumedAlignmentILi128EEENSA_21SM90_TMA_STORE_IM2COLES26_S28_S28_EEEvvEEEEvNT_6ParamsE:
        .type           _ZN7cutlass13device_kernelINS_4conv6kernel13ConvUniversalINS1_16ConvProblemShapeILNS1_8OperatorE0ELi3EEENS1_10collective14CollectiveConvINS1_47MainloopSm100TmaUmmaWarpSpecializedImplicitGemmILS5_0ELi6ELi3ELi1ELi2EN4cute5tupleIJNSA_1CILi1EEESD_SD_EEEEENSB_IJNSC_ILi128EEESG_NSB_IJNSC_ILi32EEEEEEEEENS_10tfloat32_tESK_NSA_8TiledMMAINSA_8MMA_AtomIJNSA_17SM100_MMA_TF32_SSISK_SK_fLi128ELi128ELNSA_4UMMA5MajorE0ELSP_0ELNSO_7ScaleInE0ELSQ_0EEEEEENSA_6LayoutISE_NSB_IJNSC_ILi0EEESU_SU_EEEEENSB_IJNSA_10UnderscoreESX_SX_EEEEENS7_6detail27Sm100ImplicitGemmTileTraitsINSA_20SM90_TMA_LOAD_IM2COLENSA_14ComposedLayoutINSA_7SwizzleILi3ELi4ELi3EEENSA_18smem_ptr_flag_bitsILi32EEENST_INSB_IJNSC_ILi8EEESH_EEENSB_IJSH_SD_EEEEEEEvEENS11_INSA_13SM90_TMA_LOADES1C_vEEEENS_8epilogue10collective18CollectiveEpilogueINS1H_23Sm100TmaWarpSpecializedILi4ELi2ELi16ELb1ELb0EEEJSJ_NSB_IJNST_ISG_SD_EENST_INSC_ILi16EEESD_EEEEESK_NSB_IJNSB_IJllllEEESD_SU_EEESK_S1R_NS1H_6fusion15FusionCallbacksIS1L_NS1S_17LinearCombinationISK_fSK_fLNS_15FloatRoundStyleE2EEESJ_S1P_JEEENSA_5SM1004TMEM4LOAD26SM100_TMEM_LOAD_32dp32b16xES12_NS13_INS14_ILi2ELi4ELi3EEES17_NST_INSB_IJS18_S1N_EEENSB_IJS1N_SD_EEEEEEENSA_39AutoVectorizingCopyWithAssumedAlignmentILi128EEENSA_21SM90_TMA_STORE_IM2COLES26_S28_S28_EEEvvEEEEvNT_6ParamsE,@function
        .size           _ZN7cutlass13device_kernelINS_4conv6kernel13ConvUniversalINS1_16ConvProblemShapeILNS1_8OperatorE0ELi3EEENS1_10collective14CollectiveConvINS1_47MainloopSm100TmaUmmaWarpSpecializedImplicitGemmILS5_0ELi6ELi3ELi1ELi2EN4cute5tupleIJNSA_1CILi1EEESD_SD_EEEEENSB_IJNSC_ILi128EEESG_NSB_IJNSC_ILi32EEEEEEEEENS_10tfloat32_tESK_NSA_8TiledMMAINSA_8MMA_AtomIJNSA_17SM100_MMA_TF32_SSISK_SK_fLi128ELi128ELNSA_4UMMA5MajorE0ELSP_0ELNSO_7ScaleInE0ELSQ_0EEEEEENSA_6LayoutISE_NSB_IJNSC_ILi0EEESU_SU_EEEEENSB_IJNSA_10UnderscoreESX_SX_EEEEENS7_6detail27Sm100ImplicitGemmTileTraitsINSA_20SM90_TMA_LOAD_IM2COLENSA_14ComposedLayoutINSA_7SwizzleILi3ELi4ELi3EEENSA_18smem_ptr_flag_bitsILi32EEENST_INSB_IJNSC_ILi8EEESH_EEENSB_IJSH_SD_EEEEEEEvEENS11_INSA_13SM90_TMA_LOADES1C_vEEEENS_8epilogue10collective18CollectiveEpilogueINS1H_23Sm100TmaWarpSpecializedILi4ELi2ELi16ELb1ELb0EEEJSJ_NSB_IJNST_ISG_SD_EENST_INSC_ILi16EEESD_EEEEESK_NSB_IJNSB_IJllllEEESD_SU_EEESK_S1R_NS1H_6fusion15FusionCallbacksIS1L_NS1S_17LinearCombinationISK_fSK_fLNS_15FloatRoundStyleE2EEESJ_S1P_JEEENSA_5SM1004TMEM4LOAD26SM100_TMEM_LOAD_32dp32b16xES12_NS13_INS14_ILi2ELi4ELi3EEES17_NST_INSB_IJS18_S1N_EEENSB_IJS1N_SD_EEEEEEENSA_39AutoVectorizingCopyWithAssumedAlignmentILi128EEENSA_21SM90_TMA_STORE_IM2COLES26_S28_S28_EEEvvEEEEvNT_6ParamsE,(.L_x_216 - _ZN7cutlass13device_kernelINS_4conv6kernel13ConvUniversalINS1_16ConvProblemShapeILNS1_8OperatorE0ELi3EEENS1_10collective14CollectiveConvINS1_47MainloopSm100TmaUmmaWarpSpecializedImplicitGemmILS5_0ELi6ELi3ELi1ELi2EN4cute5tupleIJNSA_1CILi1EEESD_SD_EEEEENSB_IJNSC_ILi128EEESG_NSB_IJNSC_ILi32EEEEEEEEENS_10tfloat32_tESK_NSA_8TiledMMAINSA_8MMA_AtomIJNSA_17SM100_MMA_TF32_SSISK_SK_fLi128ELi128ELNSA_4UMMA5MajorE0ELSP_0ELNSO_7ScaleInE0ELSQ_0EEEEEENSA_6LayoutISE_NSB_IJNSC_ILi0EEESU_SU_EEEEENSB_IJNSA_10UnderscoreESX_SX_EEEEENS7_6detail27Sm100ImplicitGemmTileTraitsINSA_20SM90_TMA_LOAD_IM2COLENSA_14ComposedLayoutINSA_7SwizzleILi3ELi4ELi3EEENSA_18smem_ptr_flag_bitsILi32EEENST_INSB_IJNSC_ILi8EEESH_EEENSB_IJSH_SD_EEEEEEEvEENS11_INSA_13SM90_TMA_LOADES1C_vEEEENS_8epilogue10collective18CollectiveEpilogueINS1H_23Sm100TmaWarpSpecializedILi4ELi2ELi16ELb1ELb0EEEJSJ_NSB_IJNST_ISG_SD_EENST_INSC_ILi16EEESD_EEEEESK_NSB_IJNSB_IJllllEEESD_SU_EEESK_S1R_NS1H_6fusion15FusionCallbacksIS1L_NS1S_17LinearCombinationISK_fSK_fLNS_15FloatRoundStyleE2EEESJ_S1P_JEEENSA_5SM1004TMEM4LOAD26SM100_TMEM_LOAD_32dp32b16xES12_NS13_INS14_ILi2ELi4ELi3EEES17_NST_INSB_IJS18_S1N_EEENSB_IJS1N_SD_EEEEEEENSA_39AutoVectorizingCopyWithAssumedAlignmentILi128EEENSA_21SM90_TMA_STORE_IM2COLES26_S28_S28_EEEvvEEEEvNT_6ParamsE)
        .other          _ZN7cutlass13device_kernelINS_4conv6kernel13ConvUniversalINS1_16ConvProblemShapeILNS1_8OperatorE0ELi3EEENS1_10collective14CollectiveConvINS1_47MainloopSm100TmaUmmaWarpSpecializedImplicitGemmILS5_0ELi6ELi3ELi1ELi2EN4cute5tupleIJNSA_1CILi1EEESD_SD_EEEEENSB_IJNSC_ILi128EEESG_NSB_IJNSC_ILi32EEEEEEEEENS_10tfloat32_tESK_NSA_8TiledMMAINSA_8MMA_AtomIJNSA_17SM100_MMA_TF32_SSISK_SK_fLi128ELi128ELNSA_4UMMA5MajorE0ELSP_0ELNSO_7ScaleInE0ELSQ_0EEEEEENSA_6LayoutISE_NSB_IJNSC_ILi0EEESU_SU_EEEEENSB_IJNSA_10UnderscoreESX_SX_EEEEENS7_6detail27Sm100ImplicitGemmTileTraitsINSA_20SM90_TMA_LOAD_IM2COLENSA_14ComposedLayoutINSA_7SwizzleILi3ELi4ELi3EEENSA_18smem_ptr_flag_bitsILi32EEENST_INSB_IJNSC_ILi8EEESH_EEENSB_IJSH_SD_EEEEEEEvEENS11_INSA_13SM90_TMA_LOADES1C_vEEEENS_8epilogue10collective18CollectiveEpilogueINS1H_23Sm100TmaWarpSpecializedILi4ELi2ELi16ELb1ELb0EEEJSJ_NSB_IJNST_ISG_SD_EENST_INSC_ILi16EEESD_EEEEESK_NSB_IJNSB_IJllllEEESD_SU_EEESK_S1R_NS1H_6fusion15FusionCallbacksIS1L_NS1S_17LinearCombinationISK_fSK_fLNS_15FloatRoundStyleE2EEESJ_S1P_JEEENSA_5SM1004TMEM4LOAD26SM100_TMEM_LOAD_32dp32b16xES12_NS13_INS14_ILi2ELi4ELi3EEES17_NST_INSB_IJS18_S1N_EEENSB_IJS1N_SD_EEEEEEENSA_39AutoVectorizingCopyWithAssumedAlignmentILi128EEENSA_21SM90_TMA_STORE_IM2COLES26_S28_S28_EEEvvEEEEvNT_6ParamsE,@"STO_CUDA_ENTRY STV_DEFAULT"
_ZN7cutlass13device_kernelINS_4conv6kernel13ConvUniversalINS1_16ConvProblemShapeILNS1_8OperatorE0ELi3EEENS1_10collective14CollectiveConvINS1_47MainloopSm100TmaUmmaWarpSpecializedImplicitGemmILS5_0ELi6ELi3ELi1ELi2EN4cute5tupleIJNSA_1CILi1EEESD_SD_EEEEENSB_IJNSC_ILi128EEESG_NSB_IJNSC_ILi32EEEEEEEEENS_10tfloat32_tESK_NSA_8TiledMMAINSA_8MMA_AtomIJNSA_17SM100_MMA_TF32_SSISK_SK_fLi128ELi128ELNSA_4UMMA5MajorE0ELSP_0ELNSO_7ScaleInE0ELSQ_0EEEEEENSA_6LayoutISE_NSB_IJNSC_ILi0EEESU_SU_EEEEENSB_IJNSA_10UnderscoreESX_SX_EEEEENS7_6detail27Sm100ImplicitGemmTileTraitsINSA_20SM90_TMA_LOAD_IM2COLENSA_14ComposedLayoutINSA_7SwizzleILi3ELi4ELi3EEENSA_18smem_ptr_flag_bitsILi32EEENST_INSB_IJNSC_ILi8EEESH_EEENSB_IJSH_SD_EEEEEEEvEENS11_INSA_13SM90_TMA_LOADES1C_vEEEENS_8epilogue10collective18CollectiveEpilogueINS1H_23Sm100TmaWarpSpecializedILi4ELi2ELi16ELb1ELb0EEEJSJ_NSB_IJNST_ISG_SD_EENST_INSC_ILi16EEESD_EEEEESK_NSB_IJNSB_IJllllEEESD_SU_EEESK_S1R_NS1H_6fusion15FusionCallbacksIS1L_NS1S_17LinearCombinationISK_fSK_fLNS_15FloatRoundStyleE2EEESJ_S1P_JEEENSA_5SM1004TMEM4LOAD26SM100_TMEM_LOAD_32dp32b16xES12_NS13_INS14_ILi2ELi4ELi3EEES17_NST_INSB_IJS18_S1N_EEENSB_IJS1N_SD_EEEEEEENSA_39AutoVectorizingCopyWithAssumedAlignmentILi128EEENSA_21SM90_TMA_STORE_IM2COLES26_S28_S28_EEEvvEEEEvNT_6ParamsE:
[----:B------:R-:W1:Y:S01]  /*0000*/  LDC R1, c[0x0][0x37c] ;  /* 0x0000df00ff017b82 */ /* 0x000e620000000800 */
[----:B------:R-:W2:Y:S01]  /*0010*/  S2R R58, SR_TID.X ;  /* 0x00000000003a7919 */ /* 0x000ea20000002100 */
[----:B------:R-:W3:Y:S01]  /*0020*/  LDCU.64 UR8, c[0x0][0x990] ;  /* 0x00013200ff0877ac */ /* 0x000ee20008000a00 */
[----:B-1----:R-:W-:Y:S01]  /*0030*/  VIADD R1, R1, 0xfffffff8 ;  /* 0xfffffff801017836 */ /* 0x002fe20000000000 */
[----:B------:R-:W-:Y:S02]  /*0040*/  PRMT R60, RZ, 0x7610, R60 ;  /* 0x00007610ff3c7816 */ /* 0x000fe4000000003c */
[----:B------:R-:W-:Y:S01]  /*0050*/  ELECT P3, URZ, PT ;  /* 0x0000000000ff782f */ /* 0x000fe20003860000 */
[----:B---3--:R-:W-:-:S04]  /*0060*/  UISETP.NE.U32.AND UP0, UPT, UR8, URZ, UPT ;  /* 0x000000ff0800728c */ /* 0x008fc8000bf05070 */
[----:B------:R-:W-:Y:S01]  /*0070*/  UISETP.NE.AND.EX UP0, UPT, UR9, URZ, UPT, UP0 ;  /* 0x000000ff0900728c */ /* 0x000fe2000bf05300 */
[----:B--2---:R-:W-:-:S05]  /*0080*/  SHF.R.U32.HI R61, RZ, 0x5, R58 ;  /* 0x00000005ff3d7819 */ /* 0x004fca000001163a */
[----:B------:R-:W1:Y:S02]  /*0090*/  SHFL.IDX PT, R0, R61, RZ, 0x1f ;  /* 0x00001fff3d007589 */ /* 0x000e6400000e0000 */
[----:B-1----:R-:W-:Y:S01]  /*00a0*/  R2UR UR18, R0 ;  /* 0x00000000001272ca */ /* 0x002fe200000e0000 */
[----:B------:R-:W-:-:S14]  /*00b0*/  BRA.U UP0, `(.L_x_0) ;  /* 0x0000000100307547 */ /* 0x000fdc000b800000 */
[----:B------:R-:W1:Y:S02]  /*00c0*/  LDCU.64 UR4, c[0x0][0x988] ;  /* 0x00013100ff0477ac */ /* 0x000e640008000a00 */
[----:B-1----:R-:W-:-:S04]  /*00d0*/  UISETP.NE.U32.AND UP0, UPT, UR4, URZ, UPT ;  /* 0x000000ff0400728c */ /* 0x002fc8000bf05070 */
[----:B------:R-:W-:-:S09]  /*00e0*/  UISETP.NE.AND.EX UP0, UPT, UR5, URZ, UPT, UP0 ;  /* 0x000000ff0500728c */ /* 0x000fd2000bf05300 */
[----:B------:R-:W-:Y:S05]  /*00f0*/  BRA.U !UP0, `(.L_x_1) ;  /* 0x0000000108147547 */ /* 0x000fea000b800000 */
[----:B------:R-:W1:Y:S01]  /*0100*/  LDC.64 R2, c[0x0][0x988] ;  /* 0x00026200ff027b82 */ /* 0x000e620000000a00 */
[----:B------:R-:W1:Y:S02]  /*0110*/  LDCU.64 UR4, c[0x0][0x358] ;  /* 0x00006b00ff0477ac */ /* 0x000e640008000a00 */
[----:B-1----:R1:W5:Y:S01]  /*0120*/  LDG.E R27, desc[UR4][R2.64] ;  /* 0x00000004021b7981 */ /* 0x002362000c1e1900 */
[----:B------:R-:W-:Y:S01]  /*0130*/  HFMA2 R60, -RZ, RZ, 0, 5.9604644775390625e-08 ;  /* 0x00000001ff3c7431 */ /* 0x000fe200000001ff */
[----:B------:R-:W-:Y:S05]  /*0140*/  BRA `(.L_x_0) ;  /* 0x00000000000c7947 */ /* 0x000fea0003800000 */
.L_x_1:
[----:B------:R-:W1:Y:S01]  /*0150*/  LDCU UR4, c[0x0][0x980] ;  /* 0x00013000ff0477ac */ /* 0x000e620008000800 */
[----:B------:R-:W-:Y:S01]  /*0160*/  HFMA2 R60, -RZ, RZ, 0, 5.9604644775390625e-08 ;  /* 0x00000001ff3c7431 */ /* 0x000fe200000001ff */
[----:B-1----:R-:W-:-:S07]  /*0170*/  MOV R27, UR4 ;  /* 0x00000004001b7c02 */ /* 0x002fce0008000f00 */
.L_x_0:
[----:B------:R-:W2:Y:S02]  /*0180*/  LDCU.64 UR4, c[0x0][0x9b0] ;  /* 0x00013600ff0477ac */ /* 0x000ea40008000a00 */
[----:B--2---:R-:W-:-:S04]  /*0190*/  UISETP.NE.U32.AND UP0, UPT, UR4, URZ, UPT ;  /* 0x000000ff0400728c */ /* 0x004fc8000bf05070 */
[----:B------:R-:W-:-:S09]  /*01a0*/  UISETP.NE.AND.EX UP0, UPT, UR5, URZ, UPT, UP0 ;  /* 0x000000ff0500728c */ /* 0x000fd2000bf05300 */
[----:B------:R-:W-:Y:S05]  /*01b0*/  BRA.U UP0, `(.L_x_2) ;  /* 0x0000000100287547 */ /* 0x000fea000b800000 */
[----:B------:R-:W2:Y:S02]  /*01c0*/  LDCU.64 UR4, c[0x0][0x9a8] ;  /* 0x00013500ff0477ac */ /* 0x000ea40008000a00 */
[----:B--2---:R-:W-:-:S04]  /*01d0*/  UISETP.NE.U32.AND UP0, UPT, UR4, URZ, UPT ;  /* 0x000000ff0400728c */ /* 0x004fc8000bf05070 */
[----:B------:R-:W-:-:S09]  /*01e0*/  UISETP.NE.AND.EX UP0, UPT, UR5, URZ, UPT, UP0 ;  /* 0x000000ff0500728c */ /* 0x000fd2000bf05300 */
[----:B------:R-:W-:Y:S05]  /*01f0*/  BRA.U !UP0, `(.L_x_3) ;  /* 0x0000000108107547 */ /* 0x000fea000b800000 */
[----:B------:R-:W2:Y:S01]  /*0200*/  LDC.64 R24, c[0x0][0x9a8] ;  /* 0x00026a00ff187b82 */ /* 0x000ea20000000a00 */
[----:B------:R-:W2:Y:S02]  /*0210*/  LDCU.64 UR4, c[0x0][0x358] ;  /* 0x00006b00ff0477ac */ /* 0x000ea40008000a00 */
[----:B--2---:R2:W5:Y:S01]  /*0220*/  LDG.E R24, desc[UR4][R24.64] ;  /* 0x0000000418187981 */ /* 0x004562000c1e1900 */
[----:B------:R-:W-:Y:S05]  /*0230*/  BRA `(.L_x_2) ;  /* 0x0000000000087947 */ /* 0x000fea0003800000 */
.L_x_3:
[----:B------:R-:W2:Y:S02]  /*0240*/  LDCU UR4, c[0x0][0x9a0] ;  /* 0x00013400ff0477ac */ /* 0x000ea40008000800 */
[----:B--2---:R-:W-:Y:S02]  /*0250*/  MOV R24, UR4 ;  /* 0x0000000400187c02 */ /* 0x004fe40008000f00 */
.L_x_2:
[----:B------:R-:W-:Y:S01]  /*0260*/  IMAD.U32 R0, RZ, RZ, UR18 ;  /* 0x00000012ff007e24 */ /* 0x000fe2000f8e00ff */
[----:B------:R-:W-:Y:S04]  /*0270*/  BSSY.RECONVERGENT B0, `(.L_x_4) ;  /* 0x000000c000007945 */ /* 0x000fe80003800200 */
[C---:B------:R-:W-:Y:S02]  /*0280*/  ISETP.NE.OR P1, PT, R0.reuse, 0x1, !P3 ;  /* 0x000000010000780c */ /* 0x040fe40005f25670 */
[----:B------:R-:W-:-:S11]  /*0290*/  ISETP.NE.OR P0, PT, R0, 0x3, !P3 ;  /* 0x000000030000780c */ /* 0x000fd60005f05670 */
[----:B------:R-:W-:Y:S05]  /*02a0*/  @P1 BRA `(.L_x_5) ;  /* 0x0000000000201947 */ /* 0x000fea0003800000 */
[----:B------:R-:W3:Y:S02]  /*02b0*/  LDCU.64 UR4, c[0x0][0x348] ;  /* 0x00006900ff0477ac */ /* 0x000ee40008000a00 */
[----:B---3--:R-:W-:Y:S02]  /*02c0*/  UIADD3 UR6, UP1, UPT, UR4, 0x80, URZ ;  /* 0x0000008004067890 */ /* 0x008fe4000ff3e0ff */
[----:B------:R-:W-:Y:S02]  /*02d0*/  UIADD3 UR4, UP0, UPT, UR4, 0x200, URZ ;  /* 0x0000020004047890 */ /* 0x000fe4000ff1e0ff */
[----:B------:R-:W-:Y:S02]  /*02e0*/  UIADD3.X UR7, UPT, UPT, URZ, UR5, URZ, UP1, !UPT ;  /* 0x00000005ff077290 */ /* 0x000fe40008ffe4ff */
[----:B------:R-:W-:-:S07]  /*02f0*/  UIADD3.X UR5, UPT, UPT, URZ, UR5, URZ, UP0, !UPT ;  /* 0x00000005ff057290 */ /* 0x000fce00087fe4ff */
[----:B------:R3:W-:Y:S02]  /*0300*/  UTMACCTL.PF [UR6] ;  /* 0x00000000060079b9 */ /* 0x0007e40008040000 */
[----:B------:R3:W-:Y:S02]  /*0310*/  UTMACCTL.PF [UR4] ;  /* 0x00000000040079b9 */ /* 0x0007e40008040000 */
[----:B---3--:R-:W-:Y:S01]  /*0320*/  NOP ;  /* 0x0000000000007918 */ /* 0x008fe20000000000 */
.L_x_5:
[----:B------:R-:W-:Y:S05]  /*0330*/  BSYNC.RECONVERGENT B0 ;  /* 0x0000000000007941 */ /* 0x000fea0003800200 */
.L_x_4:
[----:B------:R-:W-:Y:S04]  /*0340*/  BSSY.RECONVERGENT B0, `(.L_x_6) ;  /* 0x000000a000007945 */ /* 0x000fe80003800200 */
        /* <DEDUP_REMOVED lines=9> */
.L_x_7:
[----:B------:R-:W-:Y:S05]  /*03e0*/  BSYNC.RECONVERGENT B0 ;  /* 0x0000000000007941 */ /* 0x000fea0003800200 */
.L_x_6:
[----:B------:R-:W3:Y:S01]  /*03f0*/  LDCU.64 UR4, c[0x0][0x988] ;  /* 0x00013100ff0477ac */ /* 0x000ee20008000a00 */
[----:B------:R-:W-:Y:S02]  /*0400*/  UISETP.EQ.U32.AND UP2, UPT, UR8, URZ, UPT ;  /* 0x000000ff0800728c */ /* 0x000fe4000bf42070 */
[----:B------:R-:W-:Y:S02]  /*0410*/  UPLOP3.LUT UP3, UPT, UPT, UPT, UPT, 0x80, 0x8 ;  /* 0x000000000008789c */ /* 0x000fe40003f6f070 */
[----:B---3--:R-:W-:-:S04]  /*0420*/  UISETP.NE.U32.AND UP0, UPT, UR4, URZ, UPT ;  /* 0x000000ff0400728c */ /* 0x008fc8000bf05070 */
[----:B------:R-:W-:-:S04]  /*0430*/  UISETP.NE.AND.EX UP1, UPT, UR5, URZ, UPT, UP0 ;  /* 0x000000ff0500728c */ /* 0x000fc8000bf25300 */
[----:B------:R-:W-:-:S04]  /*0440*/  UISETP.EQ.OR.EX UP4, UPT, UR9, URZ, !UP1, UP2 ;  /* 0x000000ff0900728c */ /* 0x000fc8000cf82720 */
[----:B------:R-:W-:-:S06]  /*0450*/  UP2UR UR4, UPR, URZ, 0x10 ;  /* 0x00000010ff047883 */ /* 0x000fcc0008000000 */
[----:B------:R-:W-:Y:S01]  /*0460*/  MOV R68, UR4 ;  /* 0x0000000400447c02 */ /* 0x000fe20008000f00 */
[----:B------:R-:W-:Y:S06]  /*0470*/  BRA.U !UP4, `(.L_x_8) ;  /* 0x000000010c207547 */ /* 0x000fec000b800000 */
[----:B------:R-:W-:Y:S01]  /*0480*/  UISETP.NE.U32.AND UP2, UPT, UR8, URZ, UPT ;  /* 0x000000ff0800728c */ /* 0x000fe2000bf45070 */
[----:B-----5:R-:W-:Y:S01]  /*0490*/  FSETP.NEU.AND P0, PT, R27, RZ, PT ;  /* 0x000000ff1b00720b */ /* 0x020fe20003f0d000 */
[----:B------:R-:W-:Y:S02]  /*04a0*/  USEL UR4, URZ, 0xffffffff, UP1 ;  /* 0xffffffffff047887 */ /* 0x000fe40008800000 */
[----:B------:R-:W-:-:S10]  /*04b0*/  UISETP.NE.AND.EX UP2, UPT, UR9, URZ, UPT, UP2 ;  /* 0x000000ff0900728c */ /* 0x000fd4000bf45320 */
[----:B------:R-:W-:Y:S01]  /*04c0*/  VOTEU.ANY UP0, P0 ;  /* 0x0000000000ff7886 */ /* 0x000fe20000000100 */
[----:B------:R-:W-:-:S04]  /*04d0*/  @!UP2 USEL UR4, URZ, 0xffffffff, UP0 ;  /* 0xffffffffff04a887 */ /* 0x000fc80008000000 */
[----:B------:R-:W-:-:S04]  /*04e0*/  ULOP3.LUT UR4, UR4, 0x1, URZ, 0xc0, !UPT ;  /* 0x0000000104047892 */ /* 0x000fc8000f8ec0ff */
[----:B------:R-:W-:-:S11]  /*04f0*/  UISETP.NE.U32.AND UP3, UPT, UR4, 0x1, UPT ;  /* 0x000000010400788c */ /* 0x000fd6000bf65070 */
.L_x_8:
[----:B-1----:R-:W1:Y:S01]  /*0500*/  SHFL.IDX PT, R2, R61, RZ, 0x1f ;  /* 0x00001fff3d027589 */ /* 0x002e6200000e0000 */
[----:B------:R-:W-:-:S04]  /*0510*/  UISETP.NE.AND UP0, UPT, UR18, 0x2, UPT ;  /* 0x000000021200788c */ /* 0x000fc8000bf05270 */
[----:B------:R-:W-:Y:S01]  /*0520*/  USEL UR72, URZ, 0x1, UP0 ;  /* 0x00000001ff487887 */ /* 0x000fe20008000000 */
[----:B-1----:R-:W-:-:S13]  /*0530*/  ISETP.NE.AND P0, PT, R2, RZ, PT ;  /* 0x000000ff0200720c */ /* 0x002fda0003f05270 */
[----:B------:R-:W-:Y:S05]  /*0540*/  @P0 BRA `(.L_x_9) ;  /* 0x0000000000580947 */ /* 0x000fea0003800000 */
[----:B------:R-:W1:Y:S01]  /*0550*/  S2UR UR4, SR_CgaCtaId ;  /* 0x00000000000479c3 */ /* 0x000e620000008800 */
[----:B------:R-:W-:Y:S01]  /*0560*/  UMOV UR5, 0x400 ;  /* 0x0000040000057882 */ /* 0x000fe20000000000 */
[----:B------:R-:W-:Y:S01]  /*0570*/  UMOV UR6, 0x1 ;  /* 0x0000000100067882 */ /* 0x000fe20000000000 */
[----:B------:R-:W-:Y:S01]  /*0580*/  ELECT P0, URZ, PT ;  /* 0x0000000000ff782f */ /* 0x000fe20003800000 */
[----:B------:R-:W-:-:S04]  /*0590*/  UIADD3 UR6, UPT, UPT, -UR6, 0x100000, URZ ;  /* 0x0010000006067890 */ /* 0x000fc8000fffe1ff */
[----:B------:R-:W-:Y:S02]  /*05a0*/  USHF.L.U32 UR7, UR6, 0xb, URZ ;  /* 0x0000000b06077899 */ /* 0x000fe400080006ff */
[----:B------:R-:W-:Y:S02]  /*05b0*/  USHF.L.U32 UR6, UR6, 0x1, URZ ;  /* 0x0000000106067899 */ /* 0x000fe400080006ff */
[----:B-1----:R-:W-:Y:S01]  /*05c0*/  ULEA UR4, UR4, UR5, 0x18 ;  /* 0x0000000504047291 */ /* 0x002fe2000f8ec0ff */
[----:B------:R-:W1:Y:S11]  /*05d0*/  FENCE.VIEW.ASYNC.S ;  /* 0x00000000000073c6 */ /* 0x000e760000000000 */
[----:B-1----:R1:W3:Y:S01]  /*05e0*/  SYNCS.EXCH.64 URZ, [UR4], UR6 ;  /* 0x0000000604ff75b2 */ /* 0x0022e20008000100 */
[----:B------:R1:W4:Y:S01]  /*05f0*/  SYNCS.EXCH.64 URZ, [UR4+0x30], UR6 ;  /* 0x0000300604ff75b2 */ /* 0x0003220008000100 */
[----:B------:R1:W1:Y:S01]  /*0600*/  SYNCS.EXCH.64 URZ, [UR4+0x8], UR6 ;  /* 0x0000080604ff75b2 */ /* 0x0002620008000100 */
        /* <DEDUP_REMOVED lines=9> */
[----:B------:R-:W-:Y:S01]  /*06a0*/  NOP ;  /* 0x0000000000007918 */ /* 0x000fe20000000000 */
.L_x_9:
[----:B------:R-:W2:Y:S01]  /*06b0*/  SHFL.IDX PT, R2, R61, RZ, 0x1f ;  /* 0x00001fff3d027589 */ /* 0x000ea200000e0000 */
[----:B------:R-:W-:Y:S01]  /*06c0*/  NOP ;  /* 0x0000000000007918 */ /* 0x000fe20000000000 */
[----:B--2---:R-:W-:-:S13]  /*06d0*/  ISETP.NE.AND P0, PT, R2, 0x1, PT ;  /* 0x000000010200780c */ /* 0x004fda0003f05270 */
[----:B------:R-:W-:Y:S05]  /*06e0*/  @P0 BRA `(.L_x_10) ;  /* 0x0000000000580947 */ /* 0x000fea0003800000 */
[----:B-1----:R-:W1:Y:S01]  /*06f0*/  S2UR UR4, SR_CgaCtaId ;  /* 0x00000000000479c3 */ /* 0x002e620000008800 */
[----:B------:R-:W-:Y:S01]  /*0700*/  UMOV UR5, 0x400 ;  /* 0x0000040000057882 */ /* 0x000fe20000000000 */
[----:B------:R-:W-:Y:S01]  /*0710*/  UMOV UR8, 0x20 ;  /* 0x0000002000087882 */ /* 0x000fe20000000000 */
[----:B------:R-:W-:Y:S01]  /*0720*/  UMOV UR6, 0x80 ;  /* 0x0000008000067882 */ /* 0x000fe20000000000 */
[----:B------:R-:W-:-:S04]  /*0730*/  UIADD3 UR8, UPT, UPT, -UR8, 0x100000, URZ ;  /* 0x0010000008087890 */ /* 0x000fc8000fffe1ff */
[----:B------:R-:W-:Y:S02]  /*0740*/  USHF.L.U32 UR9, UR8, 0xb, URZ ;  /* 0x0000000b08097899 */ /* 0x000fe400080006ff */
[----:B------:R-:W-:Y:S02]  /*0750*/  USHF.L.U32 UR8, UR8, 0x1, URZ ;  /* 0x0000000108087899 */ /* 0x000fe400080006ff */
[----:B------:R-:W-:-:S04]  /*0760*/  UIADD3 UR6, UPT, UPT, -UR6, 0x100000, URZ ;  /* 0x0010000006067890 */ /* 0x000fc8000fffe1ff */
[----:B------:R-:W-:Y:S02]  /*0770*/  USHF.L.U32 UR7, UR6, 0xb, URZ ;  /* 0x0000000b06077899 */ /* 0x000fe400080006ff */
[----:B------:R-:W-:Y:S01]  /*0780*/  USHF.L.U32 UR6, UR6, 0x1, URZ ;  /* 0x0000000106067899 */ /* 0x000fe200080006ff */
[----:B------:R-:W-:Y:S01]  /*0790*/  ELECT P0, URZ, PT ;  /* 0x0000000000ff782f */ /* 0x000fe20003800000 */
[----:B-1----:R-:W-:Y:S01]  /*07a0*/  ULEA UR4, UR4, UR5, 0x18 ;  /* 0x0000000504047291 */ /* 0x002fe2000f8ec0ff */
[----:B------:R-:W1:Y:S11]  /*07b0*/  FENCE.VIEW.ASYNC.S ;  /* 0x00000000000073c6 */ /* 0x000e760000000000 */
[----:B-1----:R2:W1:Y:S01]  /*07c0*/  SYNCS.EXCH.64 URZ, [UR4+0x60], UR8 ;  /* 0x0000600804ff75b2 */ /* 0x0024620008000100 */
[----:B------:R2:W1:Y:S01]  /*07d0*/  SYNCS.EXCH.64 URZ, [UR4+0x80], UR6 ;  /* 0x0000800604ff75b2 */ /* 0x0004620008000100 */
[----:B------:R2:W1:Y:S01]  /*07e0*/  SYNCS.EXCH.64 URZ, [UR4+0x68], UR8 ;  /* 0x0000680804ff75b2 */ /* 0x0004620008000100 */
[----:B------:R2:W1:Y:S01]  /*07f0*/  SYNCS.EXCH.64 URZ, [UR4+0x88], UR6 ;  /* 0x0000880604ff75b2 */ /* 0x0004620008000100 */
[----:B------:R2:W1:Y:S01]  /*0800*/  SYNCS.EXCH.64 URZ, [UR4+0x70], UR8 ;  /* 0x0000700804ff75b2 */ /* 0x0004620008000100 */
[----:B------:R2:W1:Y:S01]  /*0810*/  SYNCS.EXCH.64 URZ, [UR4+0x90], UR6 ;  /* 0x0000900604ff75b2 */ /* 0x0004620008000100 */
[----:B------:R2:W1:Y:S01]  /*0820*/  SYNCS.EXCH.64 URZ, [UR4+0x78], UR8 ;  /* 0x0000780804ff75b2 */ /* 0x0004620008000100 */
[----:B------:R2:W1:Y:S02]  /*0830*/  SYNCS.EXCH.64 URZ, [UR4+0x98], UR6 ;  /* 0x0000980604ff75b2 */ /* 0x0004640008000100 */
[----:B--2---:R-:W-:Y:S01]  /*0840*/  NOP ;  /* 0x0000000000007918 */ /* 0x004fe20000000000 */
.L_x_10:
[----:B------:R-:W2:Y:S01]  /*0850*/  SHFL.IDX PT, R2, R61, RZ, 0x1f ;  /* 0x00001fff3d027589 */ /* 0x000ea200000e0000 */
[----:B------:R-:W-:Y:S01]  /*0860*/  NOP ;  /* 0x0000000000007918 */ /* 0x000fe20000000000 */
[----:B--2---:R-:W-:-:S13]  /*0870*/  ISETP.NE.AND P0, PT, R2, 0x3, PT ;  /* 0x000000030200780c */ /* 0x004fda0003f05270 */
[----:B------:R-:W-:Y:S05]  /*0880*/  @P0 BRA `(.L_x_11) ;  /* 0x0000000000300947 */ /* 0x000fea0003800000 */
[----:B-1----:R-:W1:Y:S01]  /*0890*/  S2UR UR4, SR_CgaCtaId ;  /* 0x00000000000479c3 */ /* 0x002e620000008800 */
[----:B------:R-:W-:Y:S01]  /*08a0*/  UMOV UR6, 0x400 ;  /* 0x0000040000067882 */ /* 0x000fe20000000000 */
[----:B------:R-:W-:Y:S01]  /*08b0*/  UMOV UR5, 0x20 ;  /* 0x0000002000057882 */ /* 0x000fe20000000000 */
[----:B------:R-:W-:Y:S01]  /*08c0*/  ELECT P0, URZ, PT ;  /* 0x0000000000ff782f */ /* 0x000fe20003800000 */
[----:B-1----:R-:W-:Y:S02]  /*08d0*/  ULEA UR6, UR4, UR6, 0x18 ;  /* 0x0000000604067291 */ /* 0x002fe4000f8ec0ff */
[----:B------:R-:W-:-:S04]  /*08e0*/  UIADD3 UR4, UPT, UPT, -UR5, 0x100000, URZ ;  /* 0x0010000005047890 */ /* 0x000fc8000fffe1ff */
[----:B------:R-:W-:Y:S02]  /*08f0*/  USHF.L.U32 UR5, UR4, 0xb, URZ ;  /* 0x0000000b04057899 */ /* 0x000fe400080006ff */
[----:B------:R-:W-:Y:S01]  /*0900*/  USHF.L.U32 UR4, UR4, 0x1, URZ ;  /* 0x0000000104047899 */ /* 0x000fe200080006ff */
[----:B------:R-:W1:Y:S11]  /*0910*/  FENCE.VIEW.ASYNC.S ;  /* 0x00000000000073c6 */ /* 0x000e760000000000 */
[----:B-1----:R2:W1:Y:S01]  /*0920*/  SYNCS.EXCH.64 URZ, [UR6+0xa0], UR4 ;  /* 0x0000a00406ff75b2 */ /* 0x0024620008000100 */
[----:B------:R2:W1:Y:S02]  /*0930*/  SYNCS.EXCH.64 URZ, [UR6+0xa8], UR4 ;  /* 0x0000a80406ff75b2 */ /* 0x0004640008000100 */
[----:B--2---:R-:W-:Y:S01]  /*0940*/  NOP ;  /* 0x0000000000007918 */ /* 0x004fe20000000000 */
.L_x_11:
[----:B------:R-:W2:Y:S01]  /*0950*/  SHFL.IDX PT, R2, R61, RZ, 0x1f ;  /* 0x00001fff3d027589 */ /* 0x000ea200000e0000 */
[----:B------:R-:W-:Y:S01]  /*0960*/  NOP ;  /* 0x0000000000007918 */ /* 0x000fe20000000000 */
[----:B--2---:R-:W-:-:S13]  /*0970*/  ISETP.NE.AND P0, PT, R2, 0x4, PT ;  /* 0x000000040200780c */ /* 0x004fda0003f05270 */
[----:B------:R-:W-:Y:S05]  /*0980*/  @P0 BRA `(.L_x_12) ;  /* 0x0000000000440947 */ /* 0x000fea0003800000 */
[----:B-1----:R-:W1:Y:S01]  /*0990*/  S2UR UR6, SR_CgaCtaId ;  /* 0x00000000000679c3 */ /* 0x002e620000008800 */
[----:B------:R-:W-:Y:S01]  /*09a0*/  UMOV UR4, 0x100 ;  /* 0x0000010000047882 */ /* 0x000fe20000000000 */
[----:B------:R-:W-:Y:S01]  /*09b0*/  UMOV UR5, 0x400 ;  /* 0x0000040000057882 */ /* 0x000fe20000000000 */
[----:B------:R-:W-:Y:S01]  /*09c0*/  USEL UR4, UR4, 0xe0, UP3 ;  /* 0x000000e004047887 */ /* 0x000fe20009800000 */
[----:B------:R-:W-:Y:S01]  /*09d0*/  UMOV UR8, 0x1 ;  /* 0x0000000100087882 */ /* 0x000fe20000000000 */
[----:B------:R-:W-:Y:S01]  /*09e0*/  ELECT P0, URZ, PT ;  /* 0x0000000000ff782f */ /* 0x000fe20003800000 */
[----:B------:R-:W-:-:S04]  /*09f0*/  UIADD3 UR8, UPT, UPT, -UR8, 0x100000, URZ ;  /* 0x0010000008087890 */ /* 0x000fc8000fffe1ff */
[----:B------:R-:W-:Y:S02]  /*0a00*/  USHF.L.U32 UR9, UR8, 0xb, URZ ;  /* 0x0000000b08097899 */ /* 0x000fe400080006ff */
[----:B------:R-:W-:Y:S02]  /*0a10*/  USHF.L.U32 UR8, UR8, 0x1, URZ ;  /* 0x0000000108087899 */ /* 0x000fe400080006ff */
[----:B-1----:R-:W-:Y:S02]  /*0a20*/  ULEA UR6, UR6, UR5, 0x18 ;  /* 0x0000000506067291 */ /* 0x002fe4000f8ec0ff */
[----:B------:R-:W-:-:S04]  /*0a30*/  UIADD3 UR4, UPT, UPT, -UR4, 0x100000, URZ ;  /* 0x0010000004047890 */ /* 0x000fc8000fffe1ff */
[----:B------:R-:W-:Y:S02]  /*0a40*/  USHF.L.U32 UR5, UR4, 0xb, URZ ;  /* 0x0000000b04057899 */ /* 0x000fe400080006ff */
[----:B------:R-:W-:Y:S01]  /*0a50*/  USHF.L.U32 UR4, UR4, 0x1, URZ ;  /* 0x0000000104047899 */ /* 0x000fe200080006ff */
[----:B------:R-:W1:Y:S03]  /*0a60*/  FENCE.VIEW.ASYNC.S ;  /* 0x00000000000073c6 */ /* 0x000e660000000000 */
[----:B-1----:R2:W1:Y:S08]  /*0a70*/  SYNCS.EXCH.64 URZ, [UR6+0xb0], UR8 ;  /* 0x0000b00806ff75b2 */ /* 0x0024700008000100 */
[----:B------:R2:W1:Y:S02]  /*0a80*/  SYNCS.EXCH.64 URZ, [UR6+0xb8], UR4 ;  /* 0x0000b80406ff75b2 */ /* 0x0004640008000100 */
[----:B--2---:R-:W-:Y:S01]  /*0a90*/  NOP ;  /* 0x0000000000007918 */ /* 0x004fe20000000000 */
.L_x_12:
[----:B------:R-:W2:Y:S01]  /*0aa0*/  SHFL.IDX PT, R2, R61, RZ, 0x1f ;  /* 0x00001fff3d027589 */ /* 0x000ea200000e0000 */
[----:B------:R-:W1:Y:S01]  /*0ab0*/  S2UR UR51, SR_CTAID.X ;  /* 0x00000000003379c3 */ /* 0x000e620000002500 */
[----:B------:R-:W-:-:S07]  /*0ac0*/  NOP ;  /* 0x0000000000007918 */ /* 0x000fce0000000000 */
[----:B------:R-:W1:Y:S01]  /*0ad0*/  S2UR UR20, SR_CTAID.Y ;  /* 0x00000000001479c3 */ /* 0x000e620000002600 */
[----:B--2---:R-:W-:-:S13]  /*0ae0*/  ISETP.NE.AND P0, PT, R2, 0x5, PT ;  /* 0x000000050200780c */ /* 0x004fda0003f05270 */
[----:B-1----:R-:W-:Y:S05]  /*0af0*/  @P0 BRA `(.L_x_13) ;  /* 0x0000000000480947 */ /* 0x002fea0003800000 */
[----:B------:R-:W1:Y:S01]  /*0b00*/  S2UR UR4, SR_CgaCtaId ;  /* 0x00000000000479c3 */ /* 0x000e620000008800 */
        /* <DEDUP_REMOVED lines=12> */
[----:B-1----:R1:W2:Y:S01]  /*0bd0*/  SYNCS.EXCH.64 URZ, [UR4+0xc0], UR8 ;  /* 0x0000c00804ff75b2 */ /* 0x0022a20008000100 */
[----:B------:R1:W1:Y:S01]  /*0be0*/  SYNCS.EXCH.64 URZ, [UR4+0xd0], UR6 ;  /* 0x0000d00604ff75b2 */ /* 0x0002620008000100 */
[----:B------:R1:W1:Y:S01]  /*0bf0*/  SYNCS.EXCH.64 URZ, [UR4+0xc8], UR8 ;  /* 0x0000c80804ff75b2 */ /* 0x0002620008000100 */
[----:B------:R1:W1:Y:S01]  /*0c00*/  SYNCS.EXCH.64 URZ, [UR4+0xd8], UR6 ;  /* 0x0000d80604ff75b2 */ /* 0x0002620008000100 */
[----:B------:R-:W-:Y:S01]  /*0c10*/  NOP ;  /* 0x0000000000007918 */ /* 0x000fe20000000000 */
.L_x_13:
[----:B------:R-:W-:-:S05]  /*0c20*/  CS2R.32 R54, SR_CgaSize ;  /* 0x0000000000367805 */ /* 0x000fca0000008a00 */
[----:B------:R-:W-:-:S05]  /*0c30*/  IMAD R54, R54, -0xa0, RZ ;  /* 0xffffff6036367824 */ /* 0x000fca00078e02ff */
[----:B------:R-:W-:-:S14]  /*0c40*/  R2UR UR5, R54 ;  /* 0x00000000360572ca */ /* 0x000fdc00000e0000 */
[----:B------:R-:W3:Y:S01]  /*0c50*/  LDCU UR5, c[0x0][UR5+0x2b0] ;  /* 0x00005600050577ac */ /* 0x000ee20008000800 */
[----:B------:R-:W-:Y:S02]  /*0c60*/  I2FP.F32.U32 R54, UR51 ;  /* 0x0000003300367c45 */ /* 0x000fe40008201000 */
[----:B------:R-:W-:-:S05]  /*0c70*/  CS2R.32 R3, SR_CgaSize ;  /* 0x0000000000037805 */ /* 0x000fca0000008a00 */
[----:B------:R-:W-:-:S06]  /*0c80*/  IMAD R3, R3, -0xa0, RZ ;  /* 0xffffff6003037824 */ /* 0x000fcc00078e02ff */
[----:B------:R-:W4:Y:S01]  /*0c90*/  LDC R3, c[0x0][R3+0x2a0] ;  /* 0x0000a80003037b82 */ /* 0x000f220000000800 */
[----:B------:R-:W-:Y:S02]  /*0ca0*/  I2FP.F32.U32 R53, UR20 ;  /* 0x0000001400357c45 */ /* 0x000fe40008201000 */
[----:B------:R-:W-:-:S05]  /*0cb0*/  CS2R.32 R2, SR_CgaSize ;  /* 0x0000000000027805 */ /* 0x000fca0000008a00 */
[----:B------:R-:W-:-:S05]  /*0cc0*/  IMAD R2, R2, -0xa0, RZ ;  /* 0xffffff6002027824 */ /* 0x000fca00078e02ff */
[----:B-1----:R-:W-:-:S14]  /*0cd0*/  R2UR UR4, R2 ;  /* 0x00000000020472ca */ /* 0x002fdc00000e0000 */
[----:B------:R-:W1:Y:S01]  /*0ce0*/  LDCU UR4, c[0x0][UR4+0x2b4] ;  /* 0x00005680040477ac */ /* 0x000e620008000800 */
[----:B------:R-:W-:Y:S01]  /*0cf0*/  NOP ;  /* 0x0000000000007918 */ /* 0x000fe20000000000 */
[----:B------:R-:W2:Y:S01]  /*0d00*/  LDCU UR19, c[0x0][0xc24] ;  /* 0x00018480ff1377ac */ /* 0x000ea20008000800 */
[----:B------:R-:W-:-:S05]  /*0d10*/  CS2R.32 R2, SR_CgaSize ;  /* 0x0000000000027805 */ /* 0x000fca0000008a00 */
[----:B------:R-:W-:-:S06]  /*0d20*/  IMAD R2, R2, -0xa0, RZ ;  /* 0xffffff6002027824 */ /* 0x000fcc00078e02ff */
[----:B------:R-:W4:Y:S01]  /*0d30*/  LDC R2, c[0x0][R2+0x2a4] ;  /* 0x0000a90002027b82 */ /* 0x000f220000000800 */
[----:B---3--:R-:W-:-:S07]  /*0d40*/  FMUL R54, R54, UR5 ;  /* 0x0000000536367c20 */ /* 0x008fce0008400000 */
[----:B------:R-:W3:Y:S01]  /*0d50*/  S2UR UR52, SR_CTAID.Z ;  /* 0x00000000003479c3 */ /* 0x000ee20000002700 */
[----:B-1----:R-:W-:Y:S01]  /*0d60*/  FMUL R53, R53, UR4 ;  /* 0x0000000435357c20 */ /* 0x002fe20008400000 */
[----:B------:R-:W1:Y:S01]  /*0d70*/  F2I.U32.TRUNC.NTZ R54, R54 ;  /* 0x0000003600367305 */ /* 0x000e62000020f000 */
[----:B--2---:R-:W-:-:S07]  /*0d80*/  UISETP.GE.AND UP0, UPT, UR19, 0x1, UPT ;  /* 0x000000011300788c */ /* 0x004fce000bf06270 */
[----:B------:R-:W2:Y:S01]  /*0d90*/  F2I.U32.TRUNC.NTZ R53, R53 ;  /* 0x0000003500357305 */ /* 0x000ea2000020f000 */
[----:B-1----:R-:W-:-:S05]  /*0da0*/  IADD3 R54, PT, PT, -R54, RZ, RZ ;  /* 0x000000ff36367210 */ /* 0x002fca0007ffe1ff */
[----:B----4-:R-:W-:Y:S01]  /*0db0*/  IMAD R54, R3, R54, UR51 ;  /* 0x0000003303367e24 */ /* 0x010fe2000f8e0236 */
[----:B--2---:R-:W-:-:S05]  /*0dc0*/  IADD3 R53, PT, PT, -R53, RZ, RZ ;  /* 0x000000ff35357210 */ /* 0x004fca0007ffe1ff */
[----:B------:R-:W-:Y:S01]  /*0dd0*/  IMAD R53, R2, R53, UR20 ;  /* 0x0000001402357e24 */ /* 0x000fe2000f8e0235 */
[----:B------:R-:W-:Y:S06]  /*0de0*/  BAR.SYNC.DEFER_BLOCKING 0x0 ;  /* 0x0000000000007b1d */ /* 0x000fec0000010000 */
[----:B---3--:R-:W-:Y:S05]  /*0df0*/  BRA.U !UP0, `(.L_x_14) ;  /* 0x0000000108d47547 */ /* 0x008fea000b800000 */
[----:B------:R-:W1:Y:S01]  /*0e00*/  LDCU.128 UR24, c[0x0][0xc10] ;  /* 0x00018200ff1877ac */ /* 0x000e620008000c00 */
[----:B------:R-:W2:Y:S01]  /*0e10*/  LDCU UR6, c[0x0][0x370] ;  /* 0x00006e00ff0677ac */ /* 0x000ea20008000800 */
[----:B------:R-:W3:Y:S01]  /*0e20*/  LDCU UR4, c[0x0][0x374] ;  /* 0x00006e80ff0477ac */ /* 0x000ee20008000800 */
[----:B------:R-:W4:Y:S01]  /*0e30*/  LDCU UR21, c[0x0][0xc0c] ;  /* 0x00018180ff1577ac */ /* 0x000f220008000800 */
[----:B------:R-:W4:Y:S01]  /*0e40*/  LDCU UR5, c[0x0][0xc20] ;  /* 0x00018400ff0577ac */ /* 0x000f220008000800 */
[----:B------:R-:W4:Y:S01]  /*0e50*/  LDCU.64 UR16, c[0x0][0xc28] ;  /* 0x00018500ff1077ac */ /* 0x000f220008000a00 */
[----:B-1----:R-:W-:Y:S02]  /*0e60*/  UISETP.NE.AND UP0, UPT, UR26, 0x1, UPT ;  /* 0x000000011a00788c */ /* 0x002fe4000bf05270 */
[----:B---3--:R-:W-:Y:S02]  /*0e70*/  UIMAD.WIDE.U32 UR8, UR4, UR27, URZ ;  /* 0x0000001b040872a5 */ /* 0x008fe4000f8e00ff */
[----:B--2---:R-:W-:-:S02]  /*0e80*/  UIMAD.WIDE.U32 UR10, UR6, UR24, URZ ;  /* 0x00000018060a72a5 */ /* 0x004fc4000f8e00ff */
[----:B----4-:R-:W-:Y:S02]  /*0e90*/  UISETP.NE.AND UP2, UPT, UR21, 0x1, UPT ;  /* 0x000000011500788c */ /* 0x010fe4000bf45270 */
[----:B------:R-:W-:Y:S01]  /*0ea0*/  UISETP.NE.AND UP4, UPT, UR19, 0x1, UPT ;  /* 0x000000011300788c */ /* 0x000fe2000bf85270 */
[----:B------:R-:W-:Y:S02]  /*0eb0*/  UMOV UR8, UR9 ;  /* 0x0000000900087c82 */ /* 0x000fe40008000000 */
[----:B------:R-:W-:Y:S01]  /*0ec0*/  UMOV UR10, UR11 ;  /* 0x0000000b000a7c82 */ /* 0x000fe20008000000 */
[----:B------:R-:W-:Y:S02]  /*0ed0*/  @UP0 USHF.R.U32.HI UR4, URZ, UR5, UR8 ;  /* 0x00000005ff040299 */ /* 0x000fe40008011608 */
[----:B------:R-:W-:Y:S02]  /*0ee0*/  UIMAD.WIDE.U32 UR12, UR20, UR27, URZ ;  /* 0x0000001b140c72a5 */ /* 0x000fe4000f8e00ff */
[----:B------:R-:W-:-:S02]  /*0ef0*/  UIMAD.WIDE.U32 UR8, UR4, UR16, URZ ;  /* 0x00000010040872a5 */ /* 0x000fc4000f8e00ff */
[----:B------:R-:W-:Y:S02]  /*0f00*/  @UP2 USHF.R.U32.HI UR6, URZ, UR25, UR10 ;  /* 0x00000019ff062299 */ /* 0x000fe4000801160a */
[----:B------:R-:W-:Y:S02]  /*0f10*/  UIMAD.WIDE.U32 UR14, UR51, UR24, URZ ;  /* 0x00000018330e72a5 */ /* 0x000fe4000f8e00ff */
[----:B------:R-:W-:Y:S01]  /*0f20*/  UIMAD.WIDE.U32 UR10, UR6, UR16, URZ ;  /* 0x00000010060a72a5 */ /* 0x000fe2000f8e00ff */
[----:B------:R-:W-:Y:S01]  /*0f30*/  UMOV UR12, UR13 ;  /* 0x0000000d000c7c82 */ /* 0x000fe20008000000 */
[----:B------:R-:W-:Y:S01]  /*0f40*/  UMOV UR8, UR9 ;  /* 0x0000000900087c82 */ /* 0x000fe20008000000 */
[----:B------:R-:W-:Y:S02]  /*0f50*/  USHF.R.U32.HI UR12, URZ, UR5, UR12 ;  /* 0x00000005ff0c7299 */ /* 0x000fe4000801160c */
[----:B------:R-:W-:Y:S01]  /*0f60*/  @UP4 USHF.R.U32.HI UR4, URZ, UR17, UR8 ;  /* 0x00000011ff044299 */ /* 0x000fe20008011608 */
[----:B------:R-:W-:Y:S01]  /*0f70*/  UMOV UR14, UR15 ;  /* 0x0000000f000e7c82 */ /* 0x000fe20008000000 */
[----:B------:R-:W-:Y:S01]  /*0f80*/  UMOV UR10, UR11 ;  /* 0x0000000b000a7c82 */ /* 0x000fe20008000000 */
[----:B------:R-:W-:-:S02]  /*0f90*/  USHF.R.U32.HI UR14, URZ, UR25, UR14 ;  /* 0x00000019ff0e7299 */ /* 0x000fc4000801160e */
[----:B------:R-:W-:Y:S02]  /*0fa0*/  USEL UR5, UR20, UR12, !UP0 ;  /* 0x0000000c14057287 */ /* 0x000fe4000c000000 */
[----:B------:R-:W-:Y:S02]  /*0fb0*/  @UP4 USHF.R.U32.HI UR6, URZ, UR17, UR10 ;  /* 0x00000011ff064299 */ /* 0x000fe4000801160a */
[----:B------:R-:W-:Y:S02]  /*0fc0*/  UIMAD UR7, UR4, UR19, URZ ;  /* 0x00000013040772a4 */ /* 0x000fe4000f8e02ff */
[----:B------:R-:W-:Y:S02]  /*0fd0*/  USEL UR4, UR51, UR14, !UP2 ;  /* 0x0000000e33047287 */ /* 0x000fe4000d000000 */
[----:B------:R-:W-:Y:S02]  /*0fe0*/  UIMAD UR10, UR6, UR19, URZ ;  /* 0x00000013060a72a4 */ /* 0x000fe4000f8e02ff */
[----:B------:R-:W-:-:S02]  /*0ff0*/  UISETP.GE.AND UP0, UPT, UR5, UR7, UPT ;  /* 0x000000070500728c */ /* 0x000fc4000bf06270 */
[----:B------:R-:W-:Y:S02]  /*1000*/  UIMAD.WIDE.U32 UR8, UR5, UR16, URZ ;  /* 0x00000010050872a5 */ /* 0x000fe4000f8e00ff */
[----:B------:R-:W-:Y:S02]  /*1010*/  UISETP.GE.OR UP0, UPT, UR4, UR10, UP0 ;  /* 0x0000000a0400728c */ /* 0x000fe40008706670 */
[----:B------:R-:W-:Y:S02]  /*1020*/  UIMAD.WIDE.U32 UR10, UR4, UR16, URZ ;  /* 0x00000010040a72a5 */ /* 0x000fe4000f8e00ff */
[----:B------:R-:W-:Y:S01]  /*1030*/  UIADD3 UR10, UPT, UPT, -UR4, URZ, URZ ;  /* 0x000000ff040a7290 */ /* 0x000fe2000fffe1ff */
[----:B------:R-:W-:Y:S01]  /*1040*/  UMOV UR8, UR9 ;  /* 0x0000000900087c82 */ /* 0x000fe20008000000 */
[----:B------:R-:W-:Y:S02]  /*1050*/  UIADD3 UR9, UPT, UPT, -UR5, URZ, URZ ;  /* 0x000000ff05097290 */ /* 0x000fe4000fffe1ff */
[----:B------:R-:W-:-:S03]  /*1060*/  USHF.R.U32.HI UR8, URZ, UR17, UR8 ;  /* 0x00000011ff087299 */ /* 0x000fc60008011608 */
[----:B------:R-:W-:Y:S01]  /*1070*/  @!UP0 UMOV UR7, UR11 ;  /* 0x0000000b00078c82 */ /* 0x000fe20008000000 */
[----:B------:R-:W-:Y:S02]  /*1080*/  UIMAD UR20, UR26, UR9, UR20 ;  /* 0x000000091a1472a4 */ /* 0x000fe4000f8e0214 */
[----:B------:R-:W-:Y:S02]  /*1090*/  USEL UR8, UR5, UR8, !UP4 ;  /* 0x0000000805087287 */ /* 0x000fe4000e000000 */
[----:B------:R-:W-:Y:S02]  /*10a0*/  @!UP0 USHF.R.U32.HI UR7, URZ, UR17, UR7 ;  /* 0x00000011ff078299 */ /* 0x000fe40008011607 */
[----:B------:R-:W-:Y:S02]  /*10b0*/  UIADD3 UR9, UPT, UPT, -UR8, URZ, URZ ;  /* 0x000000ff08097290 */ /* 0x000fe4000fffe1ff */
[----:B------:R-:W-:Y:S02]  /*10c0*/  @!UP0 USEL UR7, UR4, UR7, !UP4 ;  /* 0x0000000704078287 */ /* 0x000fe4000e000000 */
[----:B------:R-:W-:-:S02]  /*10d0*/  UIMAD UR9, UR19, UR9, UR5 ;  /* 0x00000009130972a4 */ /* 0x000fc4000f8e0205 */
[----:B------:R-:W-:Y:S02]  /*10e0*/  @!UP0 UIADD3 UR8, UPT, UPT, UR8, -UR7, URZ ;  /* 0x8000000708088290 */ /* 0x000fe4000fffe0ff */
[----:B------:R-:W-:Y:S02]  /*10f0*/  @!UP0 UIMAD UR7, UR9, UR6, UR7 ;  /* 0x00000006090782a4 */ /* 0x000fe4000f8e0207 */
[----:B------:R-:W-:Y:S02]  /*1100*/  @!UP0 UIMAD UR5, UR8, UR19, UR4 ;  /* 0x00000013080582a4 */ /* 0x000fe4000f8e0204 */
[----:B------:R-:W-:Y:S02]  /*1110*/  UIMAD UR6, UR21, UR10, UR51 ;  /* 0x0000000a150672a4 */ /* 0x000fe4000f8e0233 */
[----:B------:R-:W-:Y:S01]  /*1120*/  UIMAD UR20, UR5, UR26, UR20 ;  /* 0x0000001a051472a4 */ /* 0x000fe2000f8e0214 */
[----:B------:R-:W-:Y:S02]  /*1130*/  @!UP0 UMOV UR4, UR7 ;  /* 0x0000000700048c82 */ /* 0x000fe40008000000 */
[----:B------:R-:W-:-:S12]  /*1140*/  UIMAD UR51, UR4, UR21, UR6 ;  /* 0x00000015043372a4 */ /* 0x000fd8000f8e0206 */
.L_x_14:
[----:B------:R-:W1:Y:S02]  /*1150*/  LDCU UR4, c[0x0][0xc30] ;  /* 0x00018600ff0477ac */ /* 0x000e640008000800 */
[----:B-1----:R-:W-:-:S09]  /*1160*/  UISETP.NE.AND UP0, UPT, UR4, 0x1, UPT ;  /* 0x000000010400788c */ /* 0x002fd2000bf05270 */
[----:B------:R-:W-:Y:S05]  /*1170*/  BRA.U UP0, `(.L_x_15) ;  /* 0x0000000100447547 */ /* 0x000fea000b800000 */
[----:B------:R-:W1:Y:S01]  /*1180*/  LDCU.128 UR8, c[0x0][0xc10] ;  /* 0x00018200ff0877ac */ /* 0x000e620008000c00 */
[----:B------:R-:W2:Y:S01]  /*1190*/  LDCU UR12, c[0x0][0xc0c] ;  /* 0x00018180ff0c77ac */ /* 0x000ea20008000800 */
[----:B------:R-:W3:Y:S01]  /*11a0*/  LDCU UR13, c[0x0][0xc20] ;  /* 0x00018400ff0d77ac */ /* 0x000ee20008000800 */
[----:B-1----:R-:W-:Y:S02]  /*11b0*/  UIMAD.WIDE.U32 UR6, UR51, UR8, URZ ;  /* 0x00000008330672a5 */ /* 0x002fe4000f8e00ff */
[----:B------:R-:W-:Y:S02]  /*11c0*/  UIMAD.WIDE.U32 UR4, UR20, UR11, URZ ;  /* 0x0000000b140472a5 */ /* 0x000fe4000f8e00ff */
[----:B--2---:R-:W-:Y:S02]  /*11d0*/  UISETP.NE.AND UP2, UPT, UR12, 0x1, UPT ;  /* 0x000000010c00788c */ /* 0x004fe4000bf45270 */
[----:B------:R-:W-:Y:S01]  /*11e0*/  UISETP.NE.AND UP0, UPT, UR10, 0x1, UPT ;  /* 0x000000010a00788c */ /* 0x000fe2000bf05270 */
[----:B------:R-:W-:-:S02]  /*11f0*/  UMOV UR6, UR7 ;  /* 0x0000000700067c82 */ /* 0x000fc40008000000 */
[----:B------:R-:W-:Y:S01]  /*1200*/  UMOV UR4, UR5 ;  /* 0x0000000500047c82 */ /* 0x000fe20008000000 */
[----:B------:R-:W-:Y:S02]  /*1210*/  USHF.R.U32.HI UR6, URZ, UR9, UR6 ;  /* 0x00000009ff067299 */ /* 0x000fe40008011606 */
[----:B---3--:R-:W-:Y:S02]  /*1220*/  USHF.R.U32.HI UR4, URZ, UR13, UR4 ;  /* 0x0000000dff047299 */ /* 0x008fe40008011604 */
[----:B------:R-:W-:Y:S02]  /*1230*/  USEL UR5, UR51, UR6, !UP2 ;  /* 0x0000000633057287 */ /* 0x000fe4000d000000 */
[----:B------:R-:W-:-:S04]  /*1240*/  USEL UR4, UR20, UR4, !UP0 ;  /* 0x0000000414047287 */ /* 0x000fc8000c000000 */
[----:B------:R-:W-:Y:S02]  /*1250*/  UIADD3 UR6, UPT, UPT, UR5, -UR4, URZ ;  /* 0x8000000405067290 */ /* 0x000fe4000fffe0ff */
[----:B------:R-:W-:Y:S02]  /*1260*/  UIADD3 UR4, UPT, UPT, -UR5, UR4, URZ ;  /* 0x0000000405047290 */ /* 0x000fe4000fffe1ff */
[----:B------:R-:W-:Y:S02]  /*1270*/  UIMAD UR20, UR6, UR10, UR20 ;  /* 0x0000000a061472a4 */ /* 0x000fe4000f8e0214 */
[----:B------:R-:W-:-:S12]  /*1280*/  UIMAD UR51, UR4, UR12, UR51 ;  /* 0x0000000c043372a4 */ /* 0x000fd8000f8e0233 */
.L_x_15:
[----:B------:R-:W-:Y:S01]  /*1290*/  BAR.SYNC.DEFER_BLOCKING 0x0 ;  /* 0x0000000000007b1d */ /* 0x000fe20000010000 */
[----:B------:R-:W-:Y:S01]  /*12a0*/  UISETP.NE.AND UP0, UPT, UR18, 0x2, UPT ;  /* 0x000000021200788c */ /* 0x000fe2000bf05270 */
[----:B------:R-:W-:Y:S02]  /*12b0*/  ISETP.NE.OR P3, PT, R0, 0x2, !P3 ;  /* 0x000000020000780c */ /* 0x000fe40005f65670 */
[----:B------:R-:W-:Y:S02]  /*12c0*/  LOP3.LUT R0, R58, 0x1f, RZ, 0xc0, !PT ;  /* 0x0000001f3a007812 */ /* 0x000fe400078ec0ff */
[----:B------:R-:W1:Y:S04]  /*12d0*/  LDCU UR39, c[0x0][0xc24] ;  /* 0x00018480ff2777ac */ /* 0x000e680008000800 */
[----:B------:R-:W-:Y:S05]  /*12e0*/  BRA.U UP0, `(.L_x_16) ;  /* 0x0000001900807547 */ /* 0x000fea000b800000 */
[----:B------:R-:W2:Y:S01]  /*12f0*/  LDCU UR5, c[0x0][0x388] ;  /* 0x00007100ff0577ac */ /* 0x000ea20008000800 */
[----:B------:R-:W-:Y:S01]  /*1300*/  PLOP3.LUT P1, PT, PT, PT, UP3, 0x80, 0x8 ;  /* 0x000000000008781c */ /* 0x000fe20003f2f038 */
[----:B------:R-:W-:Y:S01]  /*1310*/  IMAD.MOV.U32 R2, RZ, RZ, RZ ;  /* 0x000000ffff027224 */ /* 0x000fe200078e00ff */
[----:B------:R-:W-:Y:S01]  /*1320*/  ISETP.EQ.OR P2, PT, R0, RZ, P3 ;  /* 0x000000ff0000720c */ /* 0x000fe20001f42670 */
[----:B------:R-:W3:Y:S01]  /*1330*/  LDCU UR8, c[0x0][0x38c] ;  /* 0x00007180ff0877ac */ /* 0x000ee20008000800 */
[----:B------:R-:W-:Y:S01]  /*1340*/  PLOP3.LUT P1, PT, P1, PT, PT, 0x8, 0x80 ;  /* 0x000000000080781c */ /* 0x000fe20000f2e170 */
[----:B------:R-:W4:Y:S01]  /*1350*/  LDCU.64 UR6, c[0x0][0x390] ;  /* 0x00007200ff0677ac */ /* 0x000f220008000a00 */
[----:B------:R-:W1:Y:S01]  /*1360*/  LDCU UR53, c[0x0][0x370] ;  /* 0x00006e00ff3577ac */ /* 0x000e620008000800 */
[----:B------:R-:W1:Y:S01]  /*1370*/  LDCU.64 UR42, c[0x0][0x348] ;  /* 0x00006900ff2a77ac */ /* 0x000e620008000a00 */
[----:B--2---:R-:W-:Y:S01]  /*1380*/  UIADD3 UR5, UPT, UPT, UR5, 0x1f, URZ ;  /* 0x0000001f05057890 */ /* 0x004fe2000fffe0ff */
[----:B------:R-:W2:Y:S03]  /*1390*/  LDCU UR52, c[0x0][0x374] ;  /* 0x00006e80ff3477ac */ /* 0x000ea60008000800 */
[----:B------:R-:W-:Y:S01]  /*13a0*/  USHF.R.S32.HI UR4, URZ, 0x1f, UR5 ;  /* 0x0000001fff047899 */ /* 0x000fe20008011405 */
[----:B------:R-:W-:Y:S01]  /*13b0*/  UMOV UR26, 0x1 ;  /* 0x00000001001a7882 */ /* 0x000fe20000000000 */
[----:B------:R-:W-:-:S02]  /*13c0*/  UMOV UR30, URZ ;  /* 0x000000ff001e7c82 */ /* 0x000fc40008000000 */
[----:B------:R-:W-:Y:S01]  /*13d0*/  ULEA.HI UR4, UR4, UR5, URZ, 0x5 ;  /* 0x0000000504047291 */ /* 0x000fe2000f8f28ff */
[----:B------:R-:W-:Y:S01]  /*13e0*/  UMOV UR31, URZ ;  /* 0x000000ff001f7c82 */ /* 0x000fe20008000000 */
[----:B------:R-:W-:Y:S02]  /*13f0*/  UMOV UR38, URZ ;  /* 0x000000ff00267c82 */ /* 0x000fe40008000000 */
[----:B------:R-:W-:-:S04]  /*1400*/  USHF.R.S32.HI UR4, URZ, 0x5, UR4 ;  /* 0x00000005ff047899 */ /* 0x000fc80008011404 */
[----:B---3--:R-:W-:-:S04]  /*1410*/  UIMAD UR4, UR4, UR8, URZ ;  /* 0x00000008040472a4 */ /* 0x008fc8000f8e02ff */
[----:B----4-:R-:W-:-:S04]  /*1420*/  UIMAD UR4, UR4, UR6, URZ ;  /* 0x00000006040472a4 */ /* 0x010fc8000f8e02ff */
[----:B------:R-:W-:-:S04]  /*1430*/  UIMAD UR54, UR4, UR7, URZ ;  /* 0x00000007043672a4 */ /* 0x000fc8000f8e02ff */
[----:B------:R-:W-:Y:S02]  /*1440*/  UISETP.NE.AND UP1, UPT, UR54, URZ, UPT ;  /* 0x000000ff3600728c */ /* 0x000fe4000bf25270 */
[----:B------:R-:W-:-:S04]  /*1450*/  UISETP.LT.U32.AND UP0, UPT, UR54, 0x6, UPT ;  /* 0x000000063600788c */ /* 0x000fc8000bf01070 */
[----:B------:R-:W-:-:S04]  /*1460*/  USEL UR4, UR54, 0x6, UP0 ;  /* 0x0000000636047887 */ /* 0x000fc80008000000 */
[----:B------:R-:W-:Y:S02]  /*1470*/  UIADD3 UR5, UPT, UPT, UR4, -0x1, URZ ;  /* 0xffffffff04057890 */ /* 0x000fe4000fffe0ff */
[----:B------:R-:W-:Y:S02]  /*1480*/  @!UP1 UIADD3 UR5, UPT, UPT, UR4, URZ, URZ ;  /* 0x000000ff04059290 */ /* 0x000fe4000fffe0ff */
[----:B------:R-:W-:Y:S02]  /*1490*/  UIADD3 UR50, UPT, UPT, UR54, -UR4, URZ ;  /* 0x8000000436327290 */ /* 0x000fe4000fffe0ff */
[----:B-12---:R-:W-:-:S12]  /*14a0*/  UIADD3 UR55, UPT, UPT, UR5, 0x1, URZ ;  /* 0x0000000105377890 */ /* 0x006fd8000fffe0ff */
.L_x_32:
[----:B------:R-:W1:Y:S01]  /*14b0*/  S2UR UR36, SR_CgaCtaId ;  /* 0x00000000002479c3 */ /* 0x000e620000008800 */
[----:B------:R-:W-:Y:S01]  /*14c0*/  UMOV UR4, 0x400 ;  /* 0x0000040000047882 */ /* 0x000fe20000000000 */
[----:B------:R-:W-:Y:S01]  /*14d0*/  MOV R0, UR26 ;  /* 0x0000001a00007c02 */ /* 0x000fe20008000f00 */
[----:B------:R-:W-:Y:S02]  /*14e0*/  UISETP.NE.AND UP0, UPT, UR54, URZ, UPT ;  /* 0x000000ff3600728c */ /* 0x000fe4000bf05270 */
[----:B------:R-:W-:Y:S01]  /*14f0*/  USHF.L.U32 UR19, UR20, 0x7, URZ ;  /* 0x0000000714137899 */ /* 0x000fe200080006ff */
[----:B------:R-:W-:Y:S01]  /*1500*/  SHF.L.U32 R0, R0, 0x1f, RZ ;  /* 0x0000001f00007819 */ /* 0x000fe200000006ff */
[----:B------:R-:W-:Y:S01]  /*1510*/  USHF.L.U32 UR44, UR51, 0x7, URZ ;  /* 0x00000007332c7899 */ /* 0x000fe200080006ff */
[----:B------:R-:W-:Y:S01]  /*1520*/  UMOV UR27, URZ ;  /* 0x000000ff001b7c82 */ /* 0x000fe20008000000 */
[----:B------:R-:W-:Y:S01]  /*1530*/  UMOV UR22, URZ ;  /* 0x000000ff00167c82 */ /* 0x000fe20008000000 */
[----:B------:R-:W-:Y:S01]  /*1540*/  UMOV UR21, URZ ;  /* 0x000000ff00157c82 */ /* 0x000fe20008000000 */
[----:B------:R-:W-:Y:S01]  /*1550*/  UMOV UR20, URZ ;  /* 0x000000ff00147c82 */ /* 0x000fe20008000000 */
[----:B-1----:R-:W-:-:S04]  /*1560*/  ULEA UR36, UR36, UR4, 0x18 ;  /* 0x0000000424247291 */ /* 0x002fc8000f8ec0ff */
[----:B------:R-:W-:-:S09]  /*1570*/  ULEA UR4, UR30, UR36, 0x3 ;  /* 0x000000241e047291 */ /* 0x000fd2000f8e18ff */
[----:B------:R1:W2:Y:S01]  /*1580*/  SYNCS.PHASECHK.TRANS64.TRYWAIT P0, [UR4+0x30], R0 ;  /* 0x00003000ff0075a7 */ /* 0x0002a20008001104 */
[----:B------:R-:W-:Y:S05]  /*1590*/  BRA.U !UP0, `(.L_x_17) ;  /* 0x0000000508947547 */ /* 0x000fea000b800000 */
[----:B------:R-:W3:Y:S01]  /*15a0*/  LDCU.128 UR12, c[0x0][0x480] ;  /* 0x00009000ff0c77ac */ /* 0x000ee20008000c00 */
[----:B------:R-:W4:Y:S01]  /*15b0*/  LDCU.128 UR8, c[0x0][0x490] ;  /* 0x00009200ff0877ac */ /* 0x000f220008000c00 */
[----:B------:R-:W1:Y:S01]  /*15c0*/  LDCU.64 UR20, c[0x0][0x4c0] ;  /* 0x00009800ff1477ac */ /* 0x000e620008000a00 */
[----:B------:R-:W1:Y:S01]  /*15d0*/  LDCU.64 UR16, c[0x0][0x4f0] ;  /* 0x00009e00ff1077ac */ /* 0x000e620008000a00 */
[----:B------:R-:W1:Y:S01]  /*15e0*/  LDCU UR18, c[0x0][0x4c8] ;  /* 0x00009900ff1277ac */ /* 0x000e620008000800 */
[----:B---3--:R-:W-:Y:S02]  /*15f0*/  UIMAD.WIDE.U32 UR4, UR44, UR13, URZ ;  /* 0x0000000d2c0472a5 */ /* 0x008fe4000f8e00ff */
[----:B------:R-:W-:Y:S02]  /*1600*/  UISETP.NE.AND UP0, UPT, UR12, 0x1, UPT ;  /* 0x000000010c00788c */ /* 0x000fe4000bf05270 */
[----:B------:R-:W-:Y:S01]  /*1610*/  USHF.R.U32.HI UR5, URZ, UR14, UR5 ;  /* 0x0000000eff057299 */ /* 0x000fe20008011605 */
[----:B------:R-:W3:Y:S03]  /*1620*/  LDCU UR45, c[0x0][0x38c] ;  /* 0x00007180ff2d77ac */ /* 0x000ee60008000800 */
[----:B------:R-:W-:-:S02]  /*1630*/  USEL UR5, UR44, UR5, !UP0 ;  /* 0x000000052c057287 */ /* 0x000fc4000c000000 */
[----:B------:R-:W-:Y:S02]  /*1640*/  UISETP.NE.AND UP0, UPT, UR15, 0x1, UPT ;  /* 0x000000010f00788c */ /* 0x000fe4000bf05270 */
[----:B----4-:R-:W-:Y:S01]  /*1650*/  UIMAD.WIDE.U32 UR6, UR5, UR8, URZ ;  /* 0x00000008050672a5 */ /* 0x010fe2000f8e00ff */
[----:B------:R-:W4:Y:S01]  /*1660*/  LDCU UR8, c[0x0][0x4a0] ;  /* 0x00009400ff0877ac */ /* 0x000f220008000800 */
[----:B------:R-:W1:Y:S05]  /*1670*/  LDCU UR23, c[0x0][0x4cc] ;  /* 0x00009980ff1777ac */ /* 0x000e6a0008000800 */
[----:B------:R-:W-:Y:S01]  /*1680*/  UMOV UR4, UR7 ;  /* 0x0000000700047c82 */ /* 0x000fe20008000000 */
[----:B------:R-:W1:Y:S01]  /*1690*/  LDCU.64 UR40, c[0x0][0x390] ;  /* 0x00007200ff2877ac */ /* 0x000e620008000a00 */
[----:B------:R-:W-:Y:S01]  /*16a0*/  USHF.R.U32.HI UR4, URZ, UR9, UR4 ;  /* 0x00000009ff047299 */ /* 0x000fe20008011604 */
[----:B------:R-:W1:Y:S03]  /*16b0*/  LDCU UR9, c[0x0][0x4ec] ;  /* 0x00009d80ff0977ac */ /* 0x000e660008000800 */
[----:B------:R-:W-:-:S02]  /*16c0*/  USEL UR4, UR5, UR4, !UP0 ;  /* 0x0000000405047287 */ /* 0x000fc4000c000000 */
[----:B------:R-:W-:Y:S02]  /*16d0*/  UISETP.NE.AND UP0, UPT, UR10, 0x1, UPT ;  /* 0x000000010a00788c */ /* 0x000fe4000bf05270 */
[----:B------:R-:W-:Y:S01]  /*16e0*/  UIMAD.WIDE.U32 UR6, UR4, UR11, URZ ;  /* 0x0000000b040672a5 */ /* 0x000fe2000f8e00ff */
[----:B------:R-:W1:Y:S01]  /*16f0*/  LDCU.64 UR24, c[0x0][0x4d0] ;  /* 0x00009a00ff1877ac */ /* 0x000e620008000a00 */
[----:B------:R-:W-:-:S05]  /*1700*/  UIADD3 UR38, UPT, UPT, UR55, UR31, URZ ;  /* 0x0000001f37267290 */ /* 0x000fca000fffe0ff */
[----:B------:R-:W-:Y:S01]  /*1710*/  UMOV UR6, UR7 ;  /* 0x0000000700067c82 */ /* 0x000fe20008000000 */
[----:B------:R-:W-:Y:S02]  /*1720*/  UIADD3 UR7, UPT, UPT, -UR4, URZ, URZ ;  /* 0x000000ff04077290 */ /* 0x000fe4000fffe1ff */
[----:B----4-:R-:W-:Y:S02]  /*1730*/  USHF.R.U32.HI UR6, URZ, UR8, UR6 ;  /* 0x00000008ff067299 */ /* 0x010fe40008011606 */
[----:B------:R-:W-:Y:S02]  /*1740*/  UIADD3 UR8, UPT, UPT, -UR5, URZ, URZ ;  /* 0x000000ff05087290 */ /* 0x000fe4000fffe1ff */
[----:B------:R-:W-:Y:S02]  /*1750*/  USEL UR14, UR4, UR6, !UP0 ;  /* 0x00000006040e7287 */ /* 0x000fe4000c000000 */
[----:B------:R-:W-:Y:S02]  /*1760*/  UIMAD UR7, UR15, UR7, UR5 ;  /* 0x000000070f0772a4 */ /* 0x000fe4000f8e0205 */
[----:B------:R-:W-:-:S02]  /*1770*/  UIADD3 UR6, UPT, UPT, -UR14, URZ, URZ ;  /* 0x000000ff0e067290 */ /* 0x000fc4000fffe1ff */
[----:B------:R-:W-:Y:S02]  /*1780*/  UIMAD UR8, UR12, UR8, UR44 ;  /* 0x000000080c0872a4 */ /* 0x000fe4000f8e022c */
[----:B------:R-:W-:Y:S02]  /*1790*/  UIMAD UR13, UR10, UR6, UR4 ;  /* 0x000000060a0d72a4 */ /* 0x000fe4000f8e0204 */
[----:B-1----:R-:W-:Y:S02]  /*17a0*/  UIMAD UR11, UR8, UR20, UR9 ;  /* 0x00000014080b72a4 */ /* 0x002fe4000f8e0209 */
[----:B------:R-:W-:Y:S01]  /*17b0*/  UIMAD UR12, UR7, UR21, UR16 ;  /* 0x00000015070c72a4 */ /* 0x000fe2000f8e0210 */
[----:B------:R-:W1:Y:S02]  /*17c0*/  LDCU.64 UR4, c[0x0][0x4f8] ;  /* 0x00009f00ff0477ac */ /* 0x000e640008000a00 */
[----:B------:R-:W4:Y:S01]  /*17d0*/  LDCU UR6, c[0x0][0x500] ;  /* 0x0000a000ff0677ac */ /* 0x000f220008000800 */
[----:B------:R-:W-:Y:S01]  /*17e0*/  UIMAD UR13, UR13, UR18, UR17 ;  /* 0x000000120d0d72a4 */ /* 0x000fe2000f8e0211 */
[----:B------:R-:W-:Y:S01]  /*17f0*/  UMOV UR27, URZ ;  /* 0x000000ff001b7c82 */ /* 0x000fe20008000000 */
[----:B------:R-:W-:Y:S01]  /*1800*/  UMOV UR7, UR30 ;  /* 0x0000001e00077c82 */ /* 0x000fe20008000000 */
[----:B------:R-:W-:Y:S01]  /*1810*/  UMOV UR20, URZ ;  /* 0x000000ff00147c82 */ /* 0x000fe20008000000 */
[----:B------:R-:W-:Y:S01]  /*1820*/  UMOV UR21, URZ ;  /* 0x000000ff00157c82 */ /* 0x000fe20008000000 */
[----:B---3--:R-:W-:-:S07]  /*1830*/  UMOV UR22, URZ ;  /* 0x000000ff00167c82 */ /* 0x008fce0008000000 */
.L_x_22:
[----:B------:R-:W-:Y:S01]  /*1840*/  @!P3 MOV R3, 0x8000 ;  /* 0x000080000003b802 */ /* 0x000fe20000000f00 */
[----:B------:R-:W-:Y:S01]  /*1850*/  ULEA UR9, UR7, UR36, 0x3 ;  /* 0x0000002407097291 */ /* 0x000fe2000f8e18ff */
[----:B--2---:R-:W-:Y:S11]  /*1860*/  @P0 BRA `(.L_x_18) ;  /* 0x0000000000100947 */ /* 0x004ff60003800000 */
[----:B------:R-:W-:Y:S04]  /*1870*/  MOV R4, UR26 ;  /* 0x0000001a00047c02 */ /* 0x000fe80008000f00 */
[----:B------:R-:W-:Y:S04]  /*1880*/  SHF.L.U32 R4, R4, 0x1f, RZ ;  /* 0x0000001f04047819 */ /* 0x000fe800000006ff */
[----:B------:R-:W2:Y:S02]  /*1890*/  SYNCS.PHASECHK.TRANS64.TRYWAIT P0, [UR9+0x30], R4 ;  /* 0x00003004ff0075a7 */ /* 0x000ea40008001109 */
[----:B--2---:R-:W-:Y:S05]  /*18a0*/  @!P0 BRA `(.L_x_19) ;  /* 0x000000a000a88947 */ /* 0x004fea0003800000 */
.L_x_18:
[----:B------:R3:W-:Y:S01]  /*18b0*/  @!P3 SYNCS.ARRIVE.TRANS64 RZ, [UR9], R3 ;  /* 0x00000003ffffb9a7 */ /* 0x0007e20008000009 */
[----:B------:R-:W-:Y:S04]  /*18c0*/  BSSY.RECONVERGENT B0, `(.L_x_20) ;  /* 0x0000003000007945 */ /* 0x000fe80003800200 */
[----:B------:R-:W-:Y:S05]  /*18d0*/  @P2 BRA `(.L_x_21) ;  /* 0x0000000000042947 */ /* 0x000fea0003800000 */
[----:B-1--4-:R-:W-:Y:S05]  /*18e0*/  BPT.TRAP 0x1 ;  /* 0x000000040000795c */ /* 0x012fea0000300000 */
.L_x_21:
[----:B-1--4-:R-:W-:Y:S05]  /*18f0*/  BSYNC.RECONVERGENT B0 ;  /* 0x0000000000007941 */ /* 0x012fea0003800200 */
.L_x_20:
[----:B------:R-:W-:Y:S02]  /*1900*/  UIADD3 UR8, UPT, UPT, UR7, 0x1, URZ ;  /* 0x0000000107087890 */ /* 0x000fe4000fffe0ff */
[----:B------:R-:W-:Y:S02]  /*1910*/  UIMAD UR15, UR20, UR23, UR4 ;  /* 0x00000017140f72a4 */ /* 0x000fe4000f8e0204 */
[----:B------:R-:W-:Y:S02]  /*1920*/  UISETP.NE.AND UP0, UPT, UR8, 0x6, UPT ;  /* 0x000000060800788c */ /* 0x000fe4000bf05270 */
[----:B------:R-:W-:Y:S02]  /*1930*/  ULEA UR16, UR7, UR36, 0xe ;  /* 0x0000002407107291 */ /* 0x000fe4000f8e70ff */
[----:B------:R-:W-:Y:S02]  /*1940*/  USEL UR10, URZ, 0x1, UP0 ;  /* 0x00000001ff0a7887 */ /* 0x000fe40008000000 */
[----:B------:R-:W-:Y:S02]  /*1950*/  USEL UR30, UR8, URZ, UP0 ;  /* 0x000000ff081e7287 */ /* 0x000fe40008000000 */
[----:B------:R-:W-:Y:S02]  /*1960*/  ULOP3.LUT UR26, UR26, UR10, URZ, 0x3c, !UPT ;  /* 0x0000000a1a1a7292 */ /* 0x000fe4000f8e3cff */
[----:B------:R-:W-:Y:S02]  /*1970*/  ULEA UR8, UR30, UR36, 0x3 ;  /* 0x000000241e087291 */ /* 0x000fe4000f8e18ff */
[----:B------:R-:W-:Y:S02]  /*1980*/  UIADD3 UR34, UP0, UPT, UR42, 0x80, URZ ;  /* 0x000000802a227890 */ /* 0x000fe4000ff1e0ff */
[----:B------:R-:W-:Y:S01]  /*1990*/  USHF.L.U32 UR10, UR27, 0x5, URZ ;  /* 0x000000051b0a7899 */ /* 0x000fe200080006ff */
[----:B--2---:R-:W-:Y:S01]  /*19a0*/  MOV R0, UR26 ;  /* 0x0000001a00007c02 */ /* 0x004fe20008000f00 */
[----:B------:R-:W-:Y:S02]  /*19b0*/  UIADD3.X UR35, UPT, UPT, URZ, UR43, URZ, UP0, !UPT ;  /* 0x0000002bff237290 */ /* 0x000fe400087fe4ff */
[----:B------:R-:W-:Y:S01]  /*19c0*/  UIADD3 UR32, UP3, UPT, UR42, 0x200, URZ ;  /* 0x000002002a207890 */ /* 0x000fe2000ff7e0ff */
[----:B------:R-:W-:Y:S01]  /*19d0*/  SHF.L.U32 R0, R0, 0x1f, RZ ;  /* 0x0000001f00007819 */ /* 0x000fe200000006ff */
[----:B------:R-:W-:Y:S02]  /*19e0*/  UIADD3 UR37, UPT, UPT, UR20, 0x1, URZ ;  /* 0x0000000114257890 */ /* 0x000fe4000fffe0ff */
[----:B------:R-:W-:Y:S01]  /*19f0*/  UIADD3.X UR33, UPT, UPT, URZ, UR43, URZ, UP3, !UPT ;  /* 0x0000002bff217290 */ /* 0x000fe20009ffe4ff */
[----:B------:R1:W2:Y:S01]  /*1a00*/  SYNCS.PHASECHK.TRANS64.TRYWAIT P0, [UR8+0x30], R0 ;  /* 0x00003000ff0075a7 */ /* 0x0002a20008001108 */
[----:B------:R-:W-:Y:S02]  /*1a10*/  UIMAD UR8, UR21, UR24, UR5 ;  /* 0x00000018150872a4 */ /* 0x000fe4000f8e0205 */
[----:B------:R-:W-:Y:S02]  /*1a20*/  UIMAD UR7, UR22, UR25, UR6 ;  /* 0x00000019160772a4 */ /* 0x000fe4000f8e0206 */
[----:B------:R-:W-:Y:S02]  /*1a30*/  ULEA UR15, UR8, UR15, 0x5 ;  /* 0x0000000f080f7291 */ /* 0x000fe4000f8e28ff */
[----:B------:R-:W-:Y:S02]  /*1a40*/  UIADD3 UR8, UPT, UPT, UR16, 0x8400, URZ ;  /* 0x0000840010087890 */ /* 0x000fe4000fffe0ff */
[----:B------:R-:W-:Y:S02]  /*1a50*/  ULEA UR7, UR7, UR15, 0xa ;  /* 0x0000000f07077291 */ /* 0x000fe4000f8e50ff */
[----:B------:R-:W-:Y:S02]  /*1a60*/  UIADD3 UR16, UPT, UPT, UR16, 0x20400, URZ ;  /* 0x0002040010107890 */ /* 0x000fe4000fffe0ff */
[----:B------:R-:W-:Y:S02]  /*1a70*/  UPRMT UR7, UR7, 0x5410, URZ ;  /* 0x0000541007077896 */ /* 0x000fe400080000ff */
[----:B------:R-:W-:Y:S02]  /*1a80*/  UISETP.NE.AND UP2, UPT, UR37, UR45, UPT ;  /* 0x0000002d2500728c */ /* 0x000fe4000bf45270 */
[----:B------:R-:W-:Y:S02]  /*1a90*/  UIADD3 UR29, UPT, UPT, UR21, 0x1, URZ ;  /* 0x00000001151d7890 */ /* 0x000fe4000fffe0ff */
[----:B------:R-:W-:Y:S02]  /*1aa0*/  UIADD3 UR28, UPT, UPT, UR22, 0x1, URZ ;  /* 0x00000001161c7890 */ /* 0x000fe4000fffe0ff */
[----:B------:R-:W-:Y:S01]  /*1ab0*/  UIADD3 UR31, UPT, UPT, UR31, 0x1, URZ ;  /* 0x000000011f1f7890 */ /* 0x000fe2000fffe0ff */
[----:B------:R4:W-:Y:S01]  /*1ac0*/  UTMALDG.5D.IM2COL [UR8], [UR34], UR7 ;  /* 0x00000008220073b4 */ /* 0x0009e20008060007 */
[----:B------:R-:W-:Y:S01]  /*1ad0*/  UMOV UR46, 0x0 ;  /* 0x00000000002e7882 */ /* 0x000fe20000000000 */
[----:B------:R-:W-:Y:S01]  /*1ae0*/  UMOV UR47, 0x10000000 ;  /* 0x10000000002f7882 */ /* 0x000fe20000000000 */
[----:B------:R-:W-:Y:S01]  /*1af0*/  UMOV UR17, UR9 ;  /* 0x0000000900117c82 */ /* 0x000fe20008000000 */
[----:B------:R-:W-:Y:S01]  /*1b00*/  @UP2 UIADD3 UR29, UPT, UPT, UR21, URZ, URZ ;  /* 0x000000ff151d2290 */ /* 0x000fe2000fffe0ff */
[----:B------:R-:W-:Y:S03]  /*1b10*/  UMOV UR18, UR10 ;  /* 0x0000000a00127c82 */ /* 0x000fe60008000000 */
[----:B------:R-:W-:Y:S01]  /*1b20*/  UISETP.NE.AND UP1, UPT, UR29, UR40, UPT ;  /* 0x000000281d00728c */ /* 0x000fe2000bf25270 */
[----:B------:R3:W-:Y:S10]  /*1b30*/  UTMALDG.5D [UR16], [UR32], desc[UR46] ;  /* 0x00002e10200075b4 */ /* 0x0007f40008021000 */
[----:B------:R-:W-:Y:S04]  /*1b40*/  @UP1 UIADD3 UR28, UPT, UPT, UR22, URZ, URZ ;  /* 0x000000ff161c1290 */ /* 0x000fe8000fffe0ff */
[----:B------:R-:W-:Y:S02]  /*1b50*/  UISETP.NE.AND UP0, UPT, UR28, UR41, UPT ;  /* 0x000000291c00728c */ /* 0x000fe4000bf05270 */
[----:B----4-:R-:W-:Y:S09]  /*1b60*/  UIADD3 UR8, UPT, UPT, UR27, 0x1, URZ ;  /* 0x000000011b087890 */ /* 0x010ff2000fffe0ff */
[----:B------:R-:W-:Y:S01]  /*1b70*/  @UP0 UIADD3 UR8, UPT, UPT, UR27, URZ, URZ ;  /* 0x000000ff1b080290 */ /* 0x000fe2000fffe0ff */
[----:B------:R-:W-:Y:S06]  /*1b80*/  UMOV UR7, UR30 ;  /* 0x0000001e00077c82 */ /* 0x000fec0008000000 */
[----:B------:R-:W-:Y:S01]  /*1b90*/  UMOV UR27, UR8 ;  /* 0x00000008001b7c82 */ /* 0x000fe20008000000 */
[----:B---3--:R-:W-:Y:S02]  /*1ba0*/  USEL UR22, UR28, URZ, UP0 ;  /* 0x000000ff1c167287 */ /* 0x008fe40008000000 */
[----:B------:R-:W-:Y:S02]  /*1bb0*/  UISETP.NE.AND UP0, UPT, UR31, UR38, UPT ;  /* 0x000000261f00728c */ /* 0x000fe4000bf05270 */
[----:B------:R-:W-:Y:S02]  /*1bc0*/  USEL UR20, UR37, URZ, UP2 ;  /* 0x000000ff25147287 */ /* 0x000fe40009000000 */
[----:B------:R-:W-:Y:S05]  /*1bd0*/  USEL UR21, UR29, URZ, UP1 ;  /* 0x000000ff1d157287 */ /* 0x000fea0008800000 */
[----:B-1----:R-:W-:Y:S07]  /*1be0*/  BRA.U UP0, `(.L_x_22) ;  /* 0xfffffffd00147547 */ /* 0x002fee000b83ffff */
.L_x_17:
[----:B------:R-:W-:Y:S01]  /*1bf0*/  ULEA UR4, UR30, UR36, 0x3 ;  /* 0x000000241e047291 */ /* 0x000fe2000f8e18ff */
[----:B-1----:R-:W-:Y:S01]  /*1c00*/  MOV R0, UR26 ;  /* 0x0000001a00007c02 */ /* 0x002fe20008000f00 */
[----:B------:R-:W-:Y:S01]  /*1c10*/  @!P1 SYNCS.ARRIVE.TRANS64.A1T0 RZ, [UR36+0xa8], RZ ;  /* 0x0000a8ffffff99a7 */ /* 0x000fe20008100024 */
[----:B------:R-:W-:Y:S02]  /*1c20*/  UISETP.GE.AND UP0, UPT, UR50, 0x1, UPT ;  /* 0x000000013200788c */ /* 0x000fe4000bf06270 */
[----:B------:R-:W-:-:S04]  /*1c30*/  SHF.L.U32 R0, R0, 0x1f, RZ ;  /* 0x0000001f00007819 */ /* 0x000fc800000006ff */
[----:B--2---:R1:W2:Y:S03]  /*1c40*/  SYNCS.PHASECHK.TRANS64.TRYWAIT P0, [UR4+0x30], R0 ;  /* 0x00003000ff0075a7 */ /* 0x0042a60008001104 */
[----:B------:R-:W-:Y:S05]  /*1c50*/  BRA.U !UP0, `(.L_x_23) ;  /* 0x00000005088c7547 */ /* 0x000fea000b800000 */
[----:B------:R-:W3:Y:S01]  /*1c60*/  LDCU.128 UR8, c[0x0][0x480] ;  /* 0x00009000ff0877ac */ /* 0x000ee20008000c00 */
[----:B------:R-:W4:Y:S01]  /*1c70*/  LDCU.128 UR32, c[0x0][0x490] ;  /* 0x00009200ff2077ac */ /* 0x000f220008000c00 */
[----:B------:R-:W1:Y:S01]  /*1c80*/  LDCU.64 UR28, c[0x0][0x4c0] ;  /* 0x00009800ff1c77ac */ /* 0x000e620008000a00 */
[----:B------:R-:W1:Y:S01]  /*1c90*/  LDCU UR13, c[0x0][0x4c8] ;  /* 0x00009900ff0d77ac */ /* 0x000e620008000800 */
[----:B------:R-:W1:Y:S01]  /*1ca0*/  LDCU.64 UR16, c[0x0][0x4f0] ;  /* 0x00009e00ff1077ac */ /* 0x000e620008000a00 */
[----:B---3--:R-:W-:Y:S02]  /*1cb0*/  UIMAD.WIDE.U32 UR4, UR44, UR9, URZ ;  /* 0x000000092c0472a5 */ /* 0x008fe4000f8e00ff */
[----:B------:R-:W-:Y:S02]  /*1cc0*/  UISETP.NE.AND UP0, UPT, UR8, 0x1, UPT ;  /* 0x000000010800788c */ /* 0x000fe4000bf05270 */
[----:B------:R-:W-:Y:S01]  /*1cd0*/  USHF.R.U32.HI UR5, URZ, UR10, UR5 ;  /* 0x0000000aff057299 */ /* 0x000fe20008011605 */
[----:B------:R-:W3:Y:S03]  /*1ce0*/  LDCU UR9, c[0x0][0x4a0] ;  /* 0x00009400ff0977ac */ /* 0x000ee60008000800 */
[----:B------:R-:W-:-:S02]  /*1cf0*/  USEL UR5, UR44, UR5, !UP0 ;  /* 0x000000052c057287 */ /* 0x000fc4000c000000 */
[----:B------:R-:W-:Y:S02]  /*1d00*/  UISETP.NE.AND UP0, UPT, UR11, 0x1, UPT ;  /* 0x000000010b00788c */ /* 0x000fe4000bf05270 */
[----:B----4-:R-:W-:Y:S01]  /*1d10*/  UIMAD.WIDE.U32 UR6, UR5, UR32, URZ ;  /* 0x00000020050672a5 */ /* 0x010fe2000f8e00ff */
[----:B------:R-:W1:Y:S01]  /*1d20*/  LDCU UR10, c[0x0][0x4ec] ;  /* 0x00009d80ff0a77ac */ /* 0x000e620008000800 */
[----:B------:R-:W4:Y:S05]  /*1d30*/  LDCU UR46, c[0x0][0x38c] ;  /* 0x00007180ff2e77ac */ /* 0x000f2a0008000800 */
[----:B------:R-:W-:Y:S01]  /*1d40*/  UMOV UR4, UR7 ;  /* 0x0000000700047c82 */ /* 0x000fe20008000000 */
[----:B------:R-:W1:Y:S01]  /*1d50*/  LDCU UR23, c[0x0][0x4cc] ;  /* 0x00009980ff1777ac */ /* 0x000e620008000800 */
[----:B------:R-:W-:Y:S01]  /*1d60*/  USHF.R.U32.HI UR4, URZ, UR33, UR4 ;  /* 0x00000021ff047299 */ /* 0x000fe20008011604 */
[----:B------:R-:W1:Y:S03]  /*1d70*/  LDCU.64 UR40, c[0x0][0x390] ;  /* 0x00007200ff2877ac */ /* 0x000e660008000a00 */
[----:B------:R-:W-:-:S02]  /*1d80*/  USEL UR4, UR5, UR4, !UP0 ;  /* 0x0000000405047287 */ /* 0x000fc4000c000000 */
[----:B------:R-:W-:Y:S02]  /*1d90*/  UISETP.NE.AND UP0, UPT, UR34, 0x1, UPT ;  /* 0x000000012200788c */ /* 0x000fe4000bf05270 */
[----:B------:R-:W-:Y:S01]  /*1da0*/  UIMAD.WIDE.U32 UR6, UR4, UR35, URZ ;  /* 0x00000023040672a5 */ /* 0x000fe2000f8e00ff */
[----:B------:R-:W1:Y:S01]  /*1db0*/  LDCU.64 UR24, c[0x0][0x4d0] ;  /* 0x00009a00ff1877ac */ /* 0x000e620008000a00 */
[----:B------:R-:W-:-:S05]  /*1dc0*/  UIADD3 UR38, UPT, UPT, UR50, UR38, URZ ;  /* 0x0000002632267290 */ /* 0x000fca000fffe0ff */
[----:B------:R-:W-:Y:S01]  /*1dd0*/  UMOV UR6, UR7 ;  /* 0x0000000700067c82 */ /* 0x000fe20008000000 */
[----:B------:R-:W-:Y:S02]  /*1de0*/  UIADD3 UR7, UPT, UPT, -UR5, URZ, URZ ;  /* 0x000000ff05077290 */ /* 0x000fe4000fffe1ff */
[----:B---3--:R-:W-:Y:S02]  /*1df0*/  USHF.R.U32.HI UR6, URZ, UR9, UR6 ;  /* 0x00000009ff067299 */ /* 0x008fe40008011606 */
[----:B------:R-:W-:Y:S02]  /*1e00*/  UIMAD UR7, UR8, UR7, UR44 ;  /* 0x00000007080772a4 */ /* 0x000fe4000f8e022c */
[----:B------:R-:W-:Y:S02]  /*1e10*/  USEL UR14, UR4, UR6, !UP0 ;  /* 0x00000006040e7287 */ /* 0x000fe4000c000000 */
[----:B------:R-:W-:Y:S02]  /*1e20*/  UIADD3 UR6, UPT, UPT, -UR4, URZ, URZ ;  /* 0x000000ff04067290 */ /* 0x000fe4000fffe1ff */
[----:B------:R-:W-:-:S02]  /*1e30*/  UIADD3 UR9, UPT, UPT, -UR14, URZ, URZ ;  /* 0x000000ff0e097290 */ /* 0x000fc4000fffe1ff */
[----:B------:R-:W-:Y:S02]  /*1e40*/  UIMAD UR12, UR11, UR6, UR5 ;  /* 0x000000060b0c72a4 */ /* 0x000fe4000f8e0205 */
[----:B------:R-:W-:Y:S02]  /*1e50*/  UIMAD UR9, UR34, UR9, UR4 ;  /* 0x00000009220972a4 */ /* 0x000fe4000f8e0204 */
[----:B-1----:R-:W-:Y:S01]  /*1e60*/  UIMAD UR11, UR7, UR28, UR10 ;  /* 0x0000001c070b72a4 */ /* 0x002fe2000f8e020a */
[----:B------:R-:W1:Y:S02]  /*1e70*/  LDCU.64 UR4, c[0x0][0x4f8] ;  /* 0x00009f00ff0477ac */ /* 0x000e640008000a00 */
[----:B------:R-:W3:Y:S01]  /*1e80*/  LDCU UR6, c[0x0][0x500] ;  /* 0x0000a000ff0677ac */ /* 0x000ee20008000800 */
[----:B------:R-:W-:Y:S02]  /*1e90*/  UIMAD UR12, UR12, UR29, UR16 ;  /* 0x0000001d0c0c72a4 */ /* 0x000fe4000f8e0210 */
[----:B------:R-:W-:Y:S01]  /*1ea0*/  UIMAD UR13, UR9, UR13, UR17 ;  /* 0x0000000d090d72a4 */ /* 0x000fe2000f8e0211 */
[----:B------:R-:W-:Y:S01]  /*1eb0*/  UMOV UR37, UR50 ;  /* 0x0000003200257c82 */ /* 0x000fe20008000000 */
[----:B----4-:R-:W-:-:S10]  /*1ec0*/  UMOV UR7, UR30 ;  /* 0x0000001e00077c82 */ /* 0x010fd40008000000 */
.L_x_28:
[----:B------:R-:W-:Y:S01]  /*1ed0*/  @!P3 MOV R3, 0x8000 ;  /* 0x000080000003b802 */ /* 0x000fe20000000f00 */
[----:B------:R-:W-:Y:S01]  /*1ee0*/  ULEA UR9, UR7, UR36, 0x3 ;  /* 0x0000002407097291 */ /* 0x000fe2000f8e18ff */
[----:B--2---:R-:W-:Y:S11]  /*1ef0*/  @P0 BRA `(.L_x_24) ;  /* 0x0000000000100947 */ /* 0x004ff60003800000 */
[----:B------:R-:W-:Y:S04]  /*1f00*/  MOV R4, UR26 ;  /* 0x0000001a00047c02 */ /* 0x000fe80008000f00 */
[----:B------:R-:W-:Y:S04]  /*1f10*/  SHF.L.U32 R4, R4, 0x1f, RZ ;  /* 0x0000001f04047819 */ /* 0x000fe800000006ff */
[----:B------:R-:W2:Y:S02]  /*1f20*/  SYNCS.PHASECHK.TRANS64.TRYWAIT P0, [UR9+0x30], R4 ;  /* 0x00003004ff0075a7 */ /* 0x000ea40008001109 */
[----:B--2---:R-:W-:Y:S05]  /*1f30*/  @!P0 BRA `(.L_x_25) ;  /* 0x0000009c001c8947 */ /* 0x004fea0003800000 */
.L_x_24:
[----:B------:R4:W-:Y:S01]  /*1f40*/  @!P3 SYNCS.ARRIVE.TRANS64 RZ, [UR9], R3 ;  /* 0x00000003ffffb9a7 */ /* 0x0009e20008000009 */
[----:B------:R-:W-:Y:S04]  /*1f50*/  BSSY.RECONVERGENT B0, `(.L_x_26) ;  /* 0x0000003000007945 */ /* 0x000fe80003800200 */
[----:B------:R-:W-:Y:S05]  /*1f60*/  @P2 BRA `(.L_x_27) ;  /* 0x0000000000042947 */ /* 0x000fea0003800000 */
[----:B-1-3--:R-:W-:Y:S05]  /*1f70*/  BPT.TRAP 0x1 ;  /* 0x000000040000795c */ /* 0x00afea0000300000 */
.L_x_27:
[----:B-1-3--:R-:W-:Y:S05]  /*1f80*/  BSYNC.RECONVERGENT B0 ;  /* 0x0000000000007941 */ /* 0x00afea0003800200 */
.L_x_26:
[----:B------:R-:W-:Y:S02]  /*1f90*/  UIADD3 UR8, UPT, UPT, UR7, 0x1, URZ ;  /* 0x0000000107087890 */ /* 0x000fe4000fffe0ff */
[----:B------:R-:W-:Y:S02]  /*1fa0*/  UIMAD UR16, UR20, UR23, UR4 ;  /* 0x00000017141072a4 */ /* 0x000fe4000f8e0204 */
[----:B------:R-:W-:Y:S02]  /*1fb0*/  UISETP.NE.AND UP0, UPT, UR8, 0x6, UPT ;  /* 0x000000060800788c */ /* 0x000fe4000bf05270 */
[----:B------:R-:W-:Y:S02]  /*1fc0*/  UIMAD UR15, UR21, UR24, UR5 ;  /* 0x00000018150f72a4 */ /* 0x000fe4000f8e0205 */
[----:B------:R-:W-:Y:S02]  /*1fd0*/  USEL UR10, URZ, 0x1, UP0 ;  /* 0x00000001ff0a7887 */ /* 0x000fe40008000000 */
[----:B------:R-:W-:Y:S02]  /*1fe0*/  USEL UR30, UR8, URZ, UP0 ;  /* 0x000000ff081e7287 */ /* 0x000fe40008000000 */
[----:B------:R-:W-:Y:S02]  /*1ff0*/  ULOP3.LUT UR26, UR26, UR10, URZ, 0x3c, !UPT ;  /* 0x0000000a1a1a7292 */ /* 0x000fe4000f8e3cff */
[----:B------:R-:W-:Y:S02]  /*2000*/  ULEA UR8, UR30, UR36, 0x3 ;  /* 0x000000241e087291 */ /* 0x000fe4000f8e18ff */
[----:B------:R-:W-:Y:S02]  /*2010*/  ULEA UR18, UR7, UR36, 0xe ;  /* 0x0000002407127291 */ /* 0x000fe4000f8e70ff */
[----:B------:R-:W-:Y:S01]  /*2020*/  UIMAD UR7, UR22, UR25, UR6 ;  /* 0x00000019160772a4 */ /* 0x000fe2000f8e0206 */
[----:B--2---:R-:W-:Y:S01]  /*2030*/  MOV R0, UR26 ;  /* 0x0000001a00007c02 */ /* 0x004fe20008000f00 */
[----:B------:R-:W-:Y:S02]  /*2040*/  ULEA UR15, UR15, UR16, 0x5 ;  /* 0x000000100f0f7291 */ /* 0x000fe4000f8e28ff */
[----:B------:R-:W-:Y:S01]  /*2050*/  UIADD3 UR34, UP0, UPT, UR42, 0x80, URZ ;  /* 0x000000802a227890 */ /* 0x000fe2000ff1e0ff */
[----:B------:R-:W-:Y:S01]  /*2060*/  SHF.L.U32 R0, R0, 0x1f, RZ ;  /* 0x0000001f00007819 */ /* 0x000fe200000006ff */
[----:B------:R-:W-:Y:S02]  /*2070*/  ULEA UR7, UR7, UR15, 0xa ;  /* 0x0000000f07077291 */ /* 0x000fe4000f8e50ff */
[----:B------:R-:W-:Y:S01]  /*2080*/  USHF.L.U32 UR10, UR27, 0x5, URZ ;  /* 0x000000051b0a7899 */ /* 0x000fe200080006ff */
[----:B------:R1:W2:Y:S01]  /*2090*/  SYNCS.PHASECHK.TRANS64.TRYWAIT P0, [UR8+0x30], R0 ;  /* 0x00003000ff0075a7 */ /* 0x0002a20008001108 */
[----:B------:R-:W-:Y:S02]  /*20a0*/  UIADD3.X UR35, UPT, UPT, URZ, UR43, URZ, UP0, !UPT ;  /* 0x0000002bff237290 */ /* 0x000fe400087fe4ff */
[----:B------:R-:W-:Y:S02]  /*20b0*/  UIADD3 UR8, UPT, UPT, UR18, 0x8400, URZ ;  /* 0x0000840012087890 */ /* 0x000fe4000fffe0ff */
[----:B------:R-:W-:Y:S02]  /*20c0*/  UPRMT UR7, UR7, 0x5410, URZ ;  /* 0x0000541007077896 */ /* 0x000fe400080000ff */
[----:B------:R-:W-:Y:S02]  /*20d0*/  UIADD3 UR32, UP3, UPT, UR42, 0x200, URZ ;  /* 0x000002002a207890 */ /* 0x000fe4000ff7e0ff */
[----:B------:R-:W-:Y:S02]  /*20e0*/  UIADD3 UR16, UPT, UPT, UR18, 0x20400, URZ ;  /* 0x0002040012107890 */ /* 0x000fe4000fffe0ff */
[----:B------:R-:W-:Y:S02]  /*20f0*/  UIADD3.X UR33, UPT, UPT, URZ, UR43, URZ, UP3, !UPT ;  /* 0x0000002bff217290 */ /* 0x000fe40009ffe4ff */
[----:B------:R-:W-:Y:S01]  /*2100*/  UIADD3 UR31, UPT, UPT, UR20, 0x1, URZ ;  /* 0x00000001141f7890 */ /* 0x000fe2000fffe0ff */
[----:B------:R3:W-:Y:S01]  /*2110*/  UTMALDG.5D.IM2COL [UR8], [UR34], UR7 ;  /* 0x00000008220073b4 */ /* 0x0007e20008060007 */
[----:B------:R-:W-:Y:S02]  /*2120*/  UIADD3 UR29, UPT, UPT, UR21, 0x1, URZ ;  /* 0x00000001151d7890 */ /* 0x000fe4000fffe0ff */
[----:B------:R-:W-:Y:S02]  /*2130*/  UISETP.NE.AND UP2, UPT, UR31, UR46, UPT ;  /* 0x0000002e1f00728c */ /* 0x000fe4000bf45270 */
[----:B------:R-:W-:Y:S01]  /*2140*/  UIADD3 UR28, UPT, UPT, UR22, 0x1, URZ ;  /* 0x00000001161c7890 */ /* 0x000fe2000fffe0ff */
[----:B------:R-:W-:Y:S01]  /*2150*/  UMOV UR44, 0x0 ;  /* 0x00000000002c7882 */ /* 0x000fe20000000000 */
[----:B------:R-:W-:Y:S01]  /*2160*/  UMOV UR45, 0x10000000 ;  /* 0x10000000002d7882 */ /* 0x000fe20000000000 */
[----:B------:R-:W-:Y:S01]  /*2170*/  UMOV UR17, UR9 ;  /* 0x0000000900117c82 */ /* 0x000fe20008000000 */
[----:B------:R-:W-:Y:S02]  /*2180*/  UMOV UR18, UR10 ;  /* 0x0000000a00127c82 */ /* 0x000fe40008000000 */
[----:B------:R4:W-:Y:S03]  /*2190*/  UTMALDG.5D [UR16], [UR32], desc[UR44] ;  /* 0x00002c10200075b4 */ /* 0x0009e60008021000 */
[----:B------:R-:W-:Y:S04]  /*21a0*/  @UP2 UIADD3 UR29, UPT, UPT, UR21, URZ, URZ ;  /* 0x000000ff151d2290 */ /* 0x000fe8000fffe0ff */
[----:B------:R-:W-:Y:S11]  /*21b0*/  UISETP.NE.AND UP1, UPT, UR29, UR40, UPT ;  /* 0x000000281d00728c */ /* 0x000ff6000bf25270 */
[----:B------:R-:W-:Y:S04]  /*21c0*/  @UP1 UIADD3 UR28, UPT, UPT, UR22, URZ, URZ ;  /* 0x000000ff161c1290 */ /* 0x000fe8000fffe0ff */
[----:B------:R-:W-:Y:S02]  /*21d0*/  UISETP.NE.AND UP0, UPT, UR28, UR41, UPT ;  /* 0x000000291c00728c */ /* 0x000fe4000bf05270 */
[----:B---3--:R-:W-:Y:S02]  /*21e0*/  UIADD3 UR8, UPT, UPT, UR27, 0x1, URZ ;  /* 0x000000011b087890 */ /* 0x008fe4000fffe0ff */
[----:B------:R-:W-:Y:S07]  /*21f0*/  UIADD3 UR7, UPT, UPT, UR37, -0x1, URZ ;  /* 0xffffffff25077890 */ /* 0x000fee000fffe0ff */
[----:B------:R-:W-:Y:S07]  /*2200*/  @UP0 UIADD3 UR8, UPT, UPT, UR27, URZ, URZ ;  /* 0x000000ff1b080290 */ /* 0x000fee000fffe0ff */
[----:B------:R-:W-:Y:S01]  /*2210*/  UMOV UR27, UR8 ;  /* 0x00000008001b7c82 */ /* 0x000fe20008000000 */
[----:B----4-:R-:W-:Y:S02]  /*2220*/  USEL UR22, UR28, URZ, UP0 ;  /* 0x000000ff1c167287 */ /* 0x010fe40008000000 */
[----:B------:R-:W-:Y:S02]  /*2230*/  UISETP.GT.U32.AND UP0, UPT, UR37, 0x1, UPT ;  /* 0x000000012500788c */ /* 0x000fe4000bf04070 */
[----:B------:R-:W-:Y:S02]  /*2240*/  USEL UR20, UR31, URZ, UP2 ;  /* 0x000000ff1f147287 */ /* 0x000fe40009000000 */
[----:B------:R-:W-:Y:S01]  /*2250*/  USEL UR21, UR29, URZ, UP1 ;  /* 0x000000ff1d157287 */ /* 0x000fe20008800000 */
[----:B------:R-:W-:Y:S01]  /*2260*/  UMOV UR37, UR7 ;  /* 0x0000000700257c82 */ /* 0x000fe20008000000 */
[----:B------:R-:W-:Y:S03]  /*2270*/  UMOV UR7, UR30 ;  /* 0x0000001e00077c82 */ /* 0x000fe60008000000 */
[----:B-1----:R-:W-:Y:S07]  /*2280*/  BRA.U UP0, `(.L_x_28) ;  /* 0xfffffffd00107547 */ /* 0x002fee000b83ffff */
.L_x_23:
[----:B------:R-:W-:Y:S01]  /*2290*/  SHF.L.U32 R3, R2, 0x1f, RZ ;  /* 0x0000001f02037819 */ /* 0x000fe200000006ff */
[----:B------:R-:W-:-:S03]  /*22a0*/  NOP ;  /* 0x0000000000007918 */ /* 0x000fc60000000000 */
[----:B--2---:R-:W2:Y:S02]  /*22b0*/  SYNCS.PHASECHK.TRANS64.TRYWAIT P0, [UR36+0xb0], R3 ;  /* 0x0000b003ff0075a7 */ /* 0x004ea40008001124 */
[----:B--2---:R-:W-:Y:S05]  /*22c0*/  @!P0 BRA `(.L_x_29) ;  /* 0x0000009800508947 */ /* 0x004fea0003800000 */
.L_x_164:
[----:B------:R-:W2:Y:S01]  /*22d0*/  LDS.128 R4, [UR36+0xf0] ;  /* 0x0000f024ff047984 */ /* 0x000ea20008000c00 */
[----:B------:R-:W-:Y:S02]  /*22e0*/  UIADD3 UR4, UPT, UPT, UR36, 0xb8, URZ ;  /* 0x000000b824047890 */ /* 0x000fe4000fffe0ff */
[----:B------:R-:W-:Y:S01]  /*22f0*/  UISETP.GE.AND UP0, UPT, UR39, 0x1, UPT ;  /* 0x000000012700788c */ /* 0x000fe2000bf06270 */
[----:B------:R-:W-:Y:S01]  /*2300*/  @!PT LDS RZ, [RZ] ;  /* 0x00000000fffff984 */ /* 0x000fe20000000800 */
[----:B------:R-:W-:Y:S01]  /*2310*/  @!PT LDS RZ, [RZ] ;  /* 0x00000000fffff984 */ /* 0x000fe20000000800 */
[----:B------:R-:W-:Y:S01]  /*2320*/  @!PT LDS RZ, [RZ] ;  /* 0x00000000fffff984 */ /* 0x000fe20000000800 */
[----:B------:R-:W-:Y:S01]  /*2330*/  @!PT LDS RZ, [RZ] ;  /* 0x00000000fffff984 */ /* 0x000fe20000000800 */
[----:B------:R3:W-:Y:S06]  /*2340*/  MEMBAR.ALL.CTA ;  /* 0x0000000000007992 */ /* 0x0007ec0000008000 */
[----:B---3--:R-:W3:Y:S01]  /*2350*/  FENCE.VIEW.ASYNC.S ;  /* 0x00000000000073c6 */ /* 0x008ee20000000000 */
[----:B------:R-:W-:-:S09]  /*2360*/  UPRMT UR4, URZ, 0x654, UR4 ;  /* 0x00000654ff047896 */ /* 0x000fd20008000004 */
[----:B---3--:R-:W-:Y:S01]  /*2370*/  SYNCS.ARRIVE.TRANS64.RED.A1T0 RZ, [UR4], RZ ;  /* 0x000000ffffff79a7 */ /* 0x008fe20008100404 */
[----:B--2---:R-:W-:-:S13]  /*2380*/  LOP3.LUT P0, RZ, R6, 0x1, RZ, 0xc0, !PT ;  /* 0x0000000106ff7812 */ /* 0x004fda000780c0ff */
[----:B------:R-:W-:Y:S01]  /*2390*/  VOTEU.ANY UP1, P0 ;  /* 0x0000000000ff7886 */ /* 0x000fe20000020100 */
[----:B------:R-:W-:-:S13]  /*23a0*/  PLOP3.LUT P0, PT, PT, PT, UP1, 0x80, 0x8 ;  /* 0x000000000008781c */ /* 0x000fda0003f0f018 */
[----:B-1----:R-:W-:Y:S02]  /*23b0*/  @P0 MOV R0, R4 ;  /* 0x0000000400000202 */ /* 0x002fe40000000f00 */
[----:B------:R-:W-:Y:S02]  /*23c0*/  @P0 LOP3.LUT R4, R5, 0xffff, RZ, 0xc0, !PT ;  /* 0x0000ffff05040812 */ /* 0x000fe400078ec0ff */
[----:B------:R-:W-:Y:S02]  /*23d0*/  @P0 R2UR UR6, R0 ;  /* 0x00000000000602ca */ /* 0x000fe400000e0000 */
[----:B------:R-:W-:-:S11]  /*23e0*/  @P0 R2UR UR5, R4 ;  /* 0x00000000040502ca */ /* 0x000fd600000e0000 */
[----:B------:R-:W-:Y:S02]  /*23f0*/  @UP1 UMOV UR49, UR6 ;  /* 0x0000000600311c82 */ /* 0x000fe40008000000 */
[----:B------:R-:W-:Y:S01]  /*2400*/  @UP1 UMOV UR48, UR5 ;  /* 0x0000000500301c82 */ /* 0x000fe20008000000 */
[----:B------:R-:W-:Y:S05]  /*2410*/  BRA.U !UP0, `(.L_x_30) ;  /* 0x0000000108d47547 */ /* 0x000fea000b800000 */
[----:B------:R-:W1:Y:S01]  /*2420*/  LDCU.128 UR16, c[0x0][0xc10] ;  /* 0x00018200ff1077ac */ /* 0x000e620008000c00 */
[----:B------:R-:W2:Y:S01]  /*2430*/  LDCU UR20, c[0x0][0xc20] ;  /* 0x00018400ff1477ac */ /* 0x000ea20008000800 */
[----:B------:R-:W3:Y:S01]  /*2440*/  LDCU UR13, c[0x0][0xc0c] ;  /* 0x00018180ff0d77ac */ /* 0x000ee20008000800 */
[----:B------:R-:W4:Y:S01]  /*2450*/  LDCU.64 UR14, c[0x0][0xc28] ;  /* 0x00018500ff0e77ac */ /* 0x000f220008000a00 */
[----:B------:R-:W-:Y:S02]  /*2460*/  UISETP.NE.AND UP3, UPT, UR39, 0x1, UPT ;  /* 0x000000012700788c */ /* 0x000fe4000bf65270 */
[----:B-1----:R-:W-:Y:S02]  /*2470*/  UIMAD.WIDE.U32 UR4, UR52, UR19, URZ ;  /* 0x00000013340472a5 */ /* 0x002fe4000f8e00ff */
[----:B------:R-:W-:Y:S02]  /*2480*/  UIMAD.WIDE.U32 UR6, UR53, UR16, URZ ;  /* 0x00000010350672a5 */ /* 0x000fe4000f8e00ff */
[----:B------:R-:W-:-:S02]  /*2490*/  UISETP.NE.AND UP0, UPT, UR18, 0x1, UPT ;  /* 0x000000011200788c */ /* 0x000fc4000bf05270 */
[----:B------:R-:W-:Y:S01]  /*24a0*/  UIMAD.WIDE.U32 UR10, UR48, UR19, URZ ;  /* 0x00000013300a72a5 */ /* 0x000fe2000f8e00ff */
[----:B------:R-:W-:Y:S01]  /*24b0*/  UMOV UR4, UR5 ;  /* 0x0000000500047c82 */ /* 0x000fe20008000000 */
[----:B---3--:R-:W-:Y:S02]  /*24c0*/  UISETP.NE.AND UP2, UPT, UR13, 0x1, UPT ;  /* 0x000000010d00788c */ /* 0x008fe4000bf45270 */
[----:B--2---:R-:W-:Y:S02]  /*24d0*/  USHF.R.U32.HI UR5, URZ, UR20, UR4 ;  /* 0x00000014ff057299 */ /* 0x004fe40008011604 */
[----:B------:R-:W-:Y:S01]  /*24e0*/  UIMAD.WIDE.U32 UR8, UR49, UR16, URZ ;  /* 0x00000010310872a5 */ /* 0x000fe2000f8e00ff */
[----:B------:R-:W-:Y:S01]  /*24f0*/  UMOV UR4, UR7 ;  /* 0x0000000700047c82 */ /* 0x000fe20008000000 */
[----:B------:R-:W-:Y:S02]  /*2500*/  USEL UR5, UR52, UR5, !UP0 ;  /* 0x0000000534057287 */ /* 0x000fe4000c000000 */
[----:B------:R-:W-:-:S02]  /*2510*/  USHF.R.U32.HI UR4, URZ, UR17, UR4 ;  /* 0x00000011ff047299 */ /* 0x000fc40008011604 */
[----:B----4-:R-:W-:Y:S02]  /*2520*/  UIMAD.WIDE.U32 UR6, UR5, UR14, URZ ;  /* 0x0000000e050672a5 */ /* 0x010fe4000f8e00ff */
[----:B------:R-:W-:Y:S01]  /*2530*/  USEL UR12, UR53, UR4, !UP2 ;  /* 0x00000004350c7287 */ /* 0x000fe2000d000000 */
[----:B------:R-:W-:Y:S02]  /*2540*/  UMOV UR8, UR9 ;  /* 0x0000000900087c82 */ /* 0x000fe40008000000 */
[----:B------:R-:W-:Y:S01]  /*2550*/  UMOV UR4, UR11 ;  /* 0x0000000b00047c82 */ /* 0x000fe20008000000 */
[----:B------:R-:W-:Y:S01]  /*2560*/  UIMAD.WIDE.U32 UR10, UR12, UR14, URZ ;  /* 0x0000000e0c0a72a5 */ /* 0x000fe2000f8e00ff */
[----:B------:R-:W-:Y:S01]  /*2570*/  UMOV UR6, UR7 ;  /* 0x0000000700067c82 */ /* 0x000fe20008000000 */
[----:B------:R-:W-:Y:S02]  /*2580*/  USHF.R.U32.HI UR4, URZ, UR20, UR4 ;  /* 0x00000014ff047299 */ /* 0x000fe40008011604 */
[----:B------:R-:W-:-:S02]  /*2590*/  @UP3 USHF.R.U32.HI UR5, URZ, UR15, UR6 ;  /* 0x0000000fff053299 */ /* 0x000fc40008011606 */
[----:B------:R-:W-:Y:S01]  /*25a0*/  USHF.R.U32.HI UR17, URZ, UR17, UR8 ;  /* 0x00000011ff117299 */ /* 0x000fe20008011608 */
[----:B------:R-:W-:Y:S01]  /*25b0*/  UMOV UR6, UR11 ;  /* 0x0000000b00067c82 */ /* 0x000fe20008000000 */
[----:B------:R-:W-:Y:S02]  /*25c0*/  USEL UR4, UR48, UR4, !UP0 ;  /* 0x0000000430047287 */ /* 0x000fe4000c000000 */
[----:B------:R-:W-:Y:S02]  /*25d0*/  @UP3 USHF.R.U32.HI UR12, URZ, UR15, UR6 ;  /* 0x0000000fff0c3299 */ /* 0x000fe40008011606 */
[----:B------:R-:W-:Y:S02]  /*25e0*/  UIMAD UR6, UR39, UR5, URZ ;  /* 0x00000005270672a4 */ /* 0x000fe4000f8e02ff */
[----:B------:R-:W-:Y:S02]  /*25f0*/  USEL UR5, UR49, UR17, !UP2 ;  /* 0x0000001131057287 */ /* 0x000fe4000d000000 */
[----:B------:R-:W-:-:S02]  /*2600*/  UIMAD UR8, UR39, UR12, URZ ;  /* 0x0000000c270872a4 */ /* 0x000fc4000f8e02ff */
[----:B------:R-:W-:Y:S02]  /*2610*/  UISETP.GE.AND UP0, UPT, UR4, UR6, UPT ;  /* 0x000000060400728c */ /* 0x000fe4000bf06270 */
[----:B------:R-:W-:Y:S02]  /*2620*/  UIMAD.WIDE.U32 UR6, UR4, UR14, URZ ;  /* 0x0000000e040672a5 */ /* 0x000fe4000f8e00ff */
[----:B------:R-:W-:Y:S02]  /*2630*/  UISETP.GE.OR UP0, UPT, UR5, UR8, UP0 ;  /* 0x000000080500728c */ /* 0x000fe40008706670 */
[----:B------:R-:W-:Y:S02]  /*2640*/  UIMAD.WIDE.U32 UR8, UR5, UR14, URZ ;  /* 0x0000000e050872a5 */ /* 0x000fe4000f8e00ff */
[----:B------:R-:W-:Y:S01]  /*2650*/  UIADD3 UR10, UPT, UPT, -UR4, URZ, URZ ;  /* 0x000000ff040a7290 */ /* 0x000fe2000fffe1ff */
[----:B------:R-:W-:Y:S02]  /*2660*/  UMOV UR6, UR7 ;  /* 0x0000000700067c82 */ /* 0x000fe40008000000 */
[----:B------:R-:W-:-:S02]  /*2670*/  USHF.R.U32.HI UR6, URZ, UR15, UR6 ;  /* 0x0000000fff067299 */ /* 0x000fc40008011606 */
[----:B------:R-:W-:Y:S02]  /*2680*/  UIMAD UR10, UR18, UR10, UR48 ;  /* 0x0000000a120a72a4 */ /* 0x000fe4000f8e0230 */
[----:B------:R-:W-:Y:S01]  /*2690*/  USEL UR6, UR4, UR6, !UP3 ;  /* 0x0000000604067287 */ /* 0x000fe2000d800000 */
[----:B------:R-:W-:Y:S01]  /*26a0*/  @!UP0 UMOV UR7, UR9 ;  /* 0x0000000900078c82 */ /* 0x000fe20008000000 */
[----:B------:R-:W-:Y:S02]  /*26b0*/  UIADD3 UR9, UPT, UPT, -UR5, URZ, URZ ;  /* 0x000000ff05097290 */ /* 0x000fe4000fffe1ff */
[----:B------:R-:W-:Y:S02]  /*26c0*/  @!UP0 USHF.R.U32.HI UR7, URZ, UR15, UR7 ;  /* 0x0000000fff078299 */ /* 0x000fe40008011607 */
[----:B------:R-:W-:Y:S02]  /*26d0*/  UIADD3 UR8, UPT, UPT, -UR6, URZ, URZ ;  /* 0x000000ff06087290 */ /* 0x000fe4000fffe1ff */
[----:B------:R-:W-:-:S02]  /*26e0*/  @!UP0 USEL UR7, UR5, UR7, !UP3 ;  /* 0x0000000705078287 */ /* 0x000fc4000d800000 */
[----:B------:R-:W-:Y:S02]  /*26f0*/  UIMAD UR8, UR39, UR8, UR4 ;  /* 0x00000008270872a4 */ /* 0x000fe4000f8e0204 */
[----:B------:R-:W-:Y:S02]  /*2700*/  @!UP0 UIADD3 UR6, UPT, UPT, UR6, -UR7, URZ ;  /* 0x8000000706068290 */ /* 0x000fe4000fffe0ff */
[----:B------:R-:W-:Y:S02]  /*2710*/  @!UP0 UIMAD UR7, UR8, UR12, UR7 ;  /* 0x0000000c080782a4 */ /* 0x000fe4000f8e0207 */
[----:B------:R-:W-:Y:S02]  /*2720*/  @!UP0 UIMAD UR4, UR39, UR6, UR5 ;  /* 0x00000006270482a4 */ /* 0x000fe4000f8e0205 */
[----:B------:R-:W-:Y:S02]  /*2730*/  UIMAD UR6, UR13, UR9, UR49 ;  /* 0x000000090d0672a4 */ /* 0x000fe4000f8e0231 */
[----:B------:R-:W-:Y:S01]  /*2740*/  UIMAD UR48, UR4, UR18, UR10 ;  /* 0x00000012043072a4 */ /* 0x000fe2000f8e020a */
[----:B------:R-:W-:-:S02]  /*2750*/  @!UP0 UMOV UR5, UR7 ;  /* 0x0000000700058c82 */ /* 0x000fc40008000000 */
[----:B------:R-:W-:-:S12]  /*2760*/  UIMAD UR49, UR5, UR13, UR6 ;  /* 0x0000000d053172a4 */ /* 0x000fd8000f8e0206 */
.L_x_30:
        /* <DEDUP_REMOVED lines=20> */
.L_x_31:
[----:B------:R-:W-:Y:S01]  /*28b0*/  R2UR UR5, R54 ;  /* 0x00000000360572ca */ /* 0x000fe200000e0000 */
[----:B------:R-:W-:Y:S01]  /*28c0*/  UMOV UR31, UR38 ;  /* 0x00000026001f7c82 */ /* 0x000fe20008000000 */
[----:B------:R-:W-:Y:S02]  /*28d0*/  R2UR UR4, R53 ;  /* 0x00000000350472ca */ /* 0x000fe400000e0000 */
[----:B------:R-:W-:Y:S02]  /*28e0*/  PLOP3.LUT P1, PT, PT, PT, PT, 0x80, 0x8 ;  /* 0x000000000008781c */ /* 0x000fe40003f2f070 */
[----:B------:R-:W-:-:S07]  /*28f0*/  LOP3.LUT R2, R2, 0x1, RZ, 0x3c, !PT ;  /* 0x0000000102027812 */ /* 0x000fce00078e3cff */
[----:B------:R-:W-:Y:S02]  /*2900*/  UIADD3 UR51, UPT, UPT, UR49, UR5, URZ ;  /* 0x0000000531337290 */ /* 0x000fe4000fffe0ff */
[----:B------:R-:W-:Y:S01]  /*2910*/  UIADD3 UR20, UPT, UPT, UR48, UR4, URZ ;  /* 0x0000000430147290 */ /* 0x000fe2000fffe0ff */
[----:B------:R-:W-:Y:S11]  /*2920*/  BRA.U UP1, `(.L_x_32) ;  /* 0xffffffe901e07547 */ /* 0x000ff6000b83ffff */
[----:B------:R-:W-:Y:S01]  /*2930*/  UIADD3 UR36, UPT, UPT, UR36, 0x30, URZ ;  /* 0x0000003024247890 */ /* 0x000fe2000fffe0ff */
[----:B------:R-:W-:-:S03]  /*2940*/  MOV R2, UR26 ;  /* 0x0000001a00027c02 */ /* 0x000fc60008000f00 */
[----:B------:R-:W-:Y:S01]  /*2950*/  ULEA UR4, UR30, UR36, 0x3 ;  /* 0x000000241e047291 */ /* 0x000fe2000f8e18ff */
[----:B------:R-:W-:-:S08]  /*2960*/  SHF.L.U32 R2, R2, 0x1f, RZ ;  /* 0x0000001f02027819 */ /* 0x000fd000000006ff */
[----:B------:R-:W1:Y:S02]  /*2970*/  SYNCS.PHASECHK.TRANS64.TRYWAIT P0, [UR4], R2 ;  /* 0x00000002ff0075a7 */ /* 0x000e640008001104 */
[----:B-1----:R-:W-:Y:S05]  /*2980*/  @!P0 BRA `(.L_x_33) ;  /* 0x0000009000b88947 */ /* 0x002fea0003800000 */
.L_x_166:
[----:B------:R-:W-:-:S04]  /*2990*/  UIADD3 UR4, UPT, UPT, UR30, 0x1, URZ ;  /* 0x000000011e047890 */ /* 0x000fc8000fffe0ff */
[----:B------:R-:W-:-:S04]  /*29a0*/  UISETP.NE.AND UP0, UPT, UR4, 0x6, UPT ;  /* 0x000000060400788c */ /* 0x000fc8000bf05270 */
[----:B------:R-:W-:Y:S02]  /*29b0*/  USEL UR5, URZ, 0x1, UP0 ;  /* 0x00000001ff057887 */ /* 0x000fe40008000000 */
[----:B------:R-:W-:Y:S02]  /*29c0*/  USEL UR4, UR4, URZ, UP0 ;  /* 0x000000ff04047287 */ /* 0x000fe40008000000 */
[----:B------:R-:W-:Y:S02]  /*29d0*/  ULOP3.LUT UR6, UR26, UR5, URZ, 0x3c, !UPT ;  /* 0x000000051a067292 */ /* 0x000fe4000f8e3cff */
[----:B------:R-:W-:-:S04]  /*29e0*/  ULEA UR5, UR4, UR36, 0x3 ;  /* 0x0000002404057291 */ /* 0x000fc8000f8e18ff */
[----:B-1----:R-:W-:-:S04]  /*29f0*/  MOV R2, UR6 ;  /* 0x0000000600027c02 */ /* 0x002fc80008000f00 */
[----:B------:R-:W-:-:S04]  /*2a00*/  SHF.L.U32 R2, R2, 0x1f, RZ ;  /* 0x0000001f02027819 */ /* 0x000fc800000006ff */
[----:B------:R-:W1:Y:S02]  /*2a10*/  SYNCS.PHASECHK.TRANS64.TRYWAIT P0, [UR5], R2 ;  /* 0x00000002ff0075a7 */ /* 0x000e640008001105 */
[----:B-1----:R-:W-:Y:S05]  /*2a20*/  @!P0 BRA `(.L_x_34) ;  /* 0x0000009000a88947 */ /* 0x002fea0003800000 */
.L_x_168:
        /* <DEDUP_REMOVED lines=10> */
.L_x_170:
        /* <DEDUP_REMOVED lines=10> */
.L_x_172:
        /* <DEDUP_REMOVED lines=10> */
.L_x_174:
[----:B------:R-:W-:-:S04]  /*2c10*/  UIADD3 UR4, UPT, UPT, UR4, 0x1, URZ ;  /* 0x0000000104047890 */ /* 0x000fc8000fffe0ff */
[----:B------:R-:W-:-:S04]  /*2c20*/  UISETP.NE.AND UP0, UPT, UR4, 0x6, UPT ;  /* 0x000000060400788c */ /* 0x000fc8000bf05270 */
[----:B------:R-:W-:Y:S02]  /*2c30*/  USEL UR5, URZ, 0x1, UP0 ;  /* 0x00000001ff057887 */ /* 0x000fe40008000000 */
[----:B------:R-:W-:Y:S02]  /*2c40*/  USEL UR4, UR4, URZ, UP0 ;  /* 0x000000ff04047287 */ /* 0x000fe40008000000 */
[----:B------:R-:W-:Y:S02]  /*2c50*/  ULOP3.LUT UR5, UR6, UR5, URZ, 0x3c, !UPT ;  /* 0x0000000506057292 */ /* 0x000fe4000f8e3cff */
[----:B------:R-:W-:-:S04]  /*2c60*/  ULEA UR4, UR4, UR36, 0x3 ;  /* 0x0000002404047291 */ /* 0x000fc8000f8e18ff */
[----:B-1----:R-:W-:Y:S02]  /*2c70*/  IMAD.U32 R2, RZ, RZ, UR5 ;  /* 0x00000005ff027e24 */ /* 0x002fe4000f8e00ff */
[----:B------:R-:W-:-:S03]  /*2c80*/  MOV R0, UR4 ;  /* 0x0000000400007c02 */ /* 0x000fc60008000f00 */
[----:B------:R-:W-:-:S07]  /*2c90*/  SHF.L.U32 R2, R2, 0x1f, RZ ;  /* 0x0000001f02027819 */ /* 0x000fce00000006ff */
.L_x_38:
[----:B-1----:R1:W2:Y:S02]  /*2ca0*/  SYNCS.PHASECHK.TRANS64.TRYWAIT P0, [R0+URZ], R2 ;  /* 0x00000002000075a7 */ /* 0x0022a400080011ff */
[----:B--2---:R-:W-:Y:S05]  /*2cb0*/  @!P0 NANOSLEEP.SYNCS 0x989680 ;  /* 0x009896800000895d */ /* 0x004fea0003900000 */
[----:B------:R-:W2:Y:S02]  /*2cc0*/  @!P0 SYNCS.PHASECHK.TRANS64 P0, [R0+URZ], R2 ;  /* 0x00000002000085a7 */ /* 0x000ea400080010ff */
[----:B--2---:R-:W-:Y:S05]  /*2cd0*/  @P0 EXIT ;  /* 0x000000000000094d */ /* 0x004fea0003800000 */
[----:B------:R-:W-:Y:S05]  /*2ce0*/  BRA `(.L_x_38) ;  /* 0xfffffffc00ec7947 */ /* 0x000fea000383ffff */
.L_x_16:
[----:B------:R-:W2:Y:S02]  /*2cf0*/  S2UR UR4, SR_CgaCtaId ;  /* 0x00000000000479c3 */ /* 0x000ea40000008800 */
[----:B--2---:R-:W-:-:S04]  /*2d00*/  UISETP.NE.AND UP0, UPT, UR4, URZ, UPT ;  /* 0x000000ff0400728c */ /* 0x004fc8000bf05270 */
[----:B------:R-:W-:-:S09]  /*2d10*/  UISETP.NE.OR UP0, UPT, UR18, 0x1, UP0 ;  /* 0x000000011200788c */ /* 0x000fd20008705670 */
[----:B------:R-:W-:Y:S05]  /*2d20*/  BRA.U UP0, `(.L_x_39) ;  /* 0x0000000100b47547 */ /* 0x000fea000b800000 */
[----:B------:R-:W2:Y:S01]  /*2d30*/  S2UR UR5, SR_CgaCtaId ;  /* 0x00000000000579c3 */ /* 0x000ea20000008800 */
[----:B------:R-:W-:Y:S01]  /*2d40*/  UMOV UR4, 0x400 ;  /* 0x0000040000047882 */ /* 0x000fe20000000000 */
[----:B------:R-:W-:Y:S01]  /*2d50*/  HFMA2 R3, -RZ, RZ, 0, 5.9604644775390625e-08 ;  /* 0x00000001ff037431 */ /* 0x000fe200000001ff */
[----:B------:R-:W-:Y:S01]  /*2d60*/  ISETP.NE.AND P0, PT, R0, RZ, PT ;  /* 0x000000ff0000720c */ /* 0x000fe20003f05270 */
[----:B------:R-:W-:Y:S01]  /*2d70*/  IMAD.MOV.U32 R8, RZ, RZ, RZ ;  /* 0x000000ffff087224 */ /* 0x000fe200078e00ff */
[----:B--2---:R-:W-:-:S04]  /*2d80*/  ULEA UR4, UR5, UR4, 0x18 ;  /* 0x0000000405047291 */ /* 0x004fc8000f8ec0ff */
[----:B------:R-:W-:Y:S02]  /*2d90*/  UIADD3 UR5, UPT, UPT, UR4, 0xb8, URZ ;  /* 0x000000b804057890 */ /* 0x000fe4000fffe0ff */
[----:B------:R-:W-:Y:S02]  /*2da0*/  UIADD3 UR8, UPT, UPT, UR4, 0xb0, URZ ;  /* 0x000000b004087890 */ /* 0x000fe4000fffe0ff */
[----:B------:R-:W-:-:S12]  /*2db0*/  UPRMT UR5, URZ, 0x654, UR5 ;  /* 0x00000654ff057896 */ /* 0x000fd80008000005 */
.L_x_42:
[----:B------:R-:W-:Y:S01]  /*2dc0*/  SHF.L.U32 R6, R3, 0x1f, RZ ;  /* 0x0000001f03067819 */ /* 0x000fe200000006ff */
[----:B------:R-:W-:Y:S02]  /*2dd0*/  IMAD.U32 R4, RZ, RZ, UR8 ;  /* 0x00000008ff047e24 */ /* 0x000fe4000f8e00ff */
[----:B------:R-:W-:Y:S01]  /*2de0*/  @!P0 IMAD.MOV.U32 R5, RZ, RZ, 0x10 ;  /* 0x00000010ff058424 */ /* 0x000fe200078e00ff */
[----:B------:R-:W2:Y:S02]  /*2df0*/  SYNCS.PHASECHK.TRANS64.TRYWAIT P1, [UR4+0xb8], R6 ;  /* 0x0000b806ff0075a7 */ /* 0x000ea40008021104 */
[----:B------:R-:W-:-:S04]  /*2e00*/  PRMT R4, R0, 0x654, R4 ;  /* 0x0000065400047816 */ /* 0x000fc80000000004 */
[----:B------:R-:W-:Y:S01]  /*2e10*/  SEL R2, R4, R2, !P0 ;  /* 0x0000000204027207 */ /* 0x000fe20004000000 */
[----:B--2---:R-:W-:Y:S06]  /*2e20*/  @!P1 BRA `(.L_x_40) ;  /* 0x0000009000089947 */ /* 0x004fec0003800000 */
.L_x_176:
[----:B------:R-:W-:Y:S01]  /*2e30*/  UIADD3 UR6, UPT, UPT, UR4, 0xf0, URZ ;  /* 0x000000f004067890 */ /* 0x000fe2000fffe0ff */
[----:B------:R3:W-:Y:S01]  /*2e40*/  @!P0 SYNCS.ARRIVE.TRANS64.RED RZ, [R2+URZ], R5 ;  /* 0x0000000502ff89a7 */ /* 0x0007e200080004ff */
[----:B------:R-:W-:Y:S01]  /*2e50*/  UIADD3 UR7, UPT, UPT, UR4, 0xb0, URZ ;  /* 0x000000b004077890 */ /* 0x000fe2000fffe0ff */
[----:B------:R-:W-:-:S08]  /*2e60*/  LOP3.LUT R3, R3, 0x1, RZ, 0x3c, !PT ;  /* 0x0000000103037812 */ /* 0x000fd000078e3cff */
[----:B------:R-:W-:Y:S06]  /*2e70*/  UGETNEXTWORKID.BROADCAST [UR6], [UR7] ;  /* 0x00000000060073ca */ /* 0x000fec0008000100 */
[----:B---3--:R-:W-:-:S04]  /*2e80*/  SHF.L.U32 R5, R8, 0x1f, RZ ;  /* 0x0000001f08057819 */ /* 0x008fc800000006ff */
[----:B------:R-:W3:Y:S02]  /*2e90*/  SYNCS.PHASECHK.TRANS64.TRYWAIT P1, [UR4+0xb0], R5 ;  /* 0x0000b005ff0075a7 */ /* 0x000ee40008021104 */
[----:B---3--:R-:W-:Y:S05]  /*2ea0*/  @!P1 BRA `(.L_x_41) ;  /* 0x0000009000009947 */ /* 0x008fea0003800000 */
.L_x_178:
[----:B--2---:R-:W2:Y:S01]  /*2eb0*/  LDS.128 R4, [UR4+0xf0] ;  /* 0x0000f004ff047984 */ /* 0x004ea20008000c00 */
[----:B------:R-:W-:Y:S01]  /*2ec0*/  LOP3.LUT R8, R8, 0x1, RZ, 0x3c, !PT ;  /* 0x0000000108087812 */ /* 0x000fe200078e3cff */
[----:B------:R-:W-:Y:S01]  /*2ed0*/  @!PT LDS RZ, [RZ] ;  /* 0x00000000fffff984 */ /* 0x000fe20000000800 */
[----:B------:R-:W-:Y:S01]  /*2ee0*/  @!PT LDS RZ, [RZ] ;  /* 0x00000000fffff984 */ /* 0x000fe20000000800 */
[----:B------:R-:W-:Y:S01]  /*2ef0*/  @!PT LDS RZ, [RZ] ;  /* 0x00000000fffff984 */ /* 0x000fe20000000800 */
[----:B------:R-:W-:Y:S01]  /*2f00*/  @!PT LDS RZ, [RZ] ;  /* 0x00000000fffff984 */ /* 0x000fe20000000800 */
[----:B------:R3:W-:Y:S06]  /*2f10*/  MEMBAR.ALL.CTA ;  /* 0x0000000000007992 */ /* 0x0007ec0000008000 */
[----:B---3--:R-:W3:Y:S02]  /*2f20*/  FENCE.VIEW.ASYNC.S ;  /* 0x00000000000073c6 */ /* 0x008ee40000000000 */
[----:B---3--:R-:W-:Y:S01]  /*2f30*/  SYNCS.ARRIVE.TRANS64.RED.A1T0 RZ, [UR5], RZ ;  /* 0x000000ffffff79a7 */ /* 0x008fe20008100405 */
[----:B--2---:R-:W-:-:S13]  /*2f40*/  LOP3.LUT P1, RZ, R6, 0x1, RZ, 0xc0, !PT ;  /* 0x0000000106ff7812 */ /* 0x004fda000782c0ff */
[----:B------:R-:W-:Y:S05]  /*2f50*/  @P1 BRA `(.L_x_42) ;  /* 0xfffffffc00981947 */ /* 0x000fea000383ffff */
[----:B------:R-:W-:-:S04]  /*2f60*/  SHF.L.U32 R0, R3, 0x1f, RZ ;  /* 0x0000001f03007819 */ /* 0x000fc800000006ff */
[----:B------:R-:W2:Y:S02]  /*2f70*/  SYNCS.PHASECHK.TRANS64 P0, [UR4+0xb8], R0 ;  /* 0x0000b800ff0075a7 */ /* 0x000ea40008001004 */
[----:B-12---:R-:W-:Y:S05]  /*2f80*/  @P0 EXIT ;  /* 0x000000000000094d */ /* 0x006fea0003800000 */
[----:B------:R-:W-:-:S07]  /*2f90*/  MOV R0, UR4 ;  /* 0x0000000400007c02 */ /* 0x000fce0008000f00 */
.L_x_43:
[----:B-1----:R-:W-:-:S04]  /*2fa0*/  SHF.L.U32 R2, R3, 0x1f, RZ ;  /* 0x0000001f03027819 */ /* 0x002fc800000006ff */
[----:B------:R1:W2:Y:S03]  /*2fb0*/  SYNCS.PHASECHK.TRANS64.TRYWAIT P0, [R0+URZ+0xb8], R2 ;  /* 0x0000b802000075a7 */ /* 0x0002a600080011ff */
[----:B--2---:R-:W-:Y:S05]  /*2fc0*/  @!P0 NANOSLEEP.SYNCS 0x989680 ;  /* 0x009896800000895d */ /* 0x004fea0003900000 */
[----:B------:R-:W2:Y:S02]  /*2fd0*/  @!P0 SYNCS.PHASECHK.TRANS64 P0, [R0+URZ+0xb8], R2 ;  /* 0x0000b802000085a7 */ /* 0x000ea400080010ff */
[----:B--2---:R-:W-:Y:S05]  /*2fe0*/  @P0 EXIT ;  /* 0x000000000000094d */ /* 0x004fea0003800000 */
[----:B------:R-:W-:Y:S05]  /*2ff0*/  BRA `(.L_x_43) ;  /* 0xfffffffc00e87947 */ /* 0x000fea000383ffff */
.L_x_39:
[----:B------:R-:W-:-:S09]  /*3000*/  UISETP.NE.AND UP0, UPT, UR18, URZ, UPT ;  /* 0x000000ff1200728c */ /* 0x000fd2000bf05270 */
[----:B------:R-:W-:Y:S05]  /*3010*/  BRA.U UP0, `(.L_x_44) ;  /* 0x0000000d00887547 */ /* 0x000fea000b800000 */
[----:B------:R-:W2:Y:S01]  /*3020*/  S2UR UR7, SR_CgaCtaId ;  /* 0x00000000000779c3 */ /* 0x000ea20000008800 */
[----:B------:R-:W-:Y:S01]  /*3030*/  UMOV UR4, 0x40 ;  /* 0x0000004000047882 */ /* 0x000fe20000000000 */
[----:B------:R-:W-:Y:S01]  /*3040*/  NOP ;  /* 0x0000000000007918 */ /* 0x000fe20000000000 */
[----:B------:R-:W-:Y:S01]  /*3050*/  UMOV UR6, 0x400 ;  /* 0x0000040000067882 */ /* 0x000fe20000000000 */
[----:B--2---:R-:W-:Y:S02]  /*3060*/  ULEA UR5, UR7, UR4, 0x18 ;  /* 0x0000000407057291 */ /* 0x004fe4000f8ec0ff */
[----:B------:R-:W-:-:S07]  /*3070*/  ULEA UR6, UR7, UR6, 0x18 ;  /* 0x0000000607067291 */ /* 0x000fce000f8ec0ff */
[----:B------:R-:W2:Y:S02]  /*3080*/  LDS.U8 R0, [UR5+0x1c] ;  /* 0x00001c05ff007984 */ /* 0x000ea40008000000 */
[----:B--2---:R-:W-:-:S13]  /*3090*/  ISETP.NE.AND P0, PT, R0, RZ, PT ;  /* 0x000000ff0000720c */ /* 0x004fda0003f05270 */
[----:B------:R-:W-:Y:S05]  /*30a0*/  @P0 BRA `(.L_x_45) ;  /* 0x0000000000580947 */ /* 0x000fea0003800000 */
[----:B------:R-:W-:-:S13]  /*30b0*/  ELECT P0, URZ, PT ;  /* 0x0000000000ff782f */ /* 0x000fda0003800000 */
[----:B------:R-:W-:Y:S05]  /*30c0*/  @!P0 BRA `(.L_x_46) ;  /* 0x0000000000608947 */ /* 0x000fea0003800000 */
[----:B------:R-:W-:Y:S01]  /*30d0*/  UMOV UR4, 0x10 ;  /* 0x0000001000047882 */ /* 0x000fe20000000000 */
[----:B------:R-:W-:Y:S01]  /*30e0*/  HFMA2 R0, -RZ, RZ, 0, 5.9604644775390625e-08 ;  /* 0x00000001ff007431 */ /* 0x000fe200000001ff */
[----:B------:R-:W-:-:S03]  /*30f0*/  MOV R2, 0xffff ;  /* 0x0000ffff00027802 */ /* 0x000fc60000000f00 */
[----:B------:R-:W-:Y:S04]  /*3100*/  DEPBAR.LE SB2, 0x36 ;  /* 0x0000ad800000791a */ /* 0x000fe80000000000 */
[----:B------:R-:W2:Y:S02]  /*3110*/  UTCATOMSWS.FIND_AND_SET.ALIGN UP0, UR4, UR4 ;  /* 0x00000004000475e3 */ /* 0x000ea40008000800 */
[----:B--2---:R-:W-:Y:S01]  /*3120*/  MOV R3, UR4 ;  /* 0x0000000400037c02 */ /* 0x004fe20008000f00 */
[----:B------:R-:W-:Y:S06]  /*3130*/  BRA.U UP0, `(.L_x_47) ;  /* 0x0000000100187547 */ /* 0x000fec000b800000 */
.L_x_48:
[----:B------:R-:W-:Y:S05]  /*3140*/  NANOSLEEP 0x64 ;  /* 0x000000640000795d */ /* 0x000fea0003800000 */
[----:B------:R-:W-:-:S05]  /*3150*/  UMOV UR4, 0x10 ;  /* 0x0000001000047882 */ /* 0x000fca0000000000 */
[----:B------:R-:W-:Y:S04]  /*3160*/  DEPBAR.LE SB2, 0x36 ;  /* 0x0000ad800000791a */ /* 0x000fe80000000000 */
[----:B------:R-:W2:Y:S02]  /*3170*/  UTCATOMSWS.FIND_AND_SET.ALIGN UP0, UR4, UR4 ;  /* 0x00000004000475e3 */ /* 0x000ea40008000800 */
[----:B--2---:R-:W-:Y:S01]  /*3180*/  MOV R3, UR4 ;  /* 0x0000000400037c02 */ /* 0x004fe20008000f00 */
[----:B------:R-:W-:Y:S05]  /*3190*/  BRA.U !UP0, `(.L_x_48) ;  /* 0xfffffffd08e87547 */ /* 0x000fea000b83ffff */
.L_x_47:
[-C--:B------:R-:W-:Y:S02]  /*31a0*/  SHF.L.U32 R2, R2, R3.reuse, RZ ;  /* 0x0000000302027219 */ /* 0x080fe400000006ff */
[----:B------:R-:W-:Y:S01]  /*31b0*/  SHF.L.U32 R0, R0, R3, RZ ;  /* 0x0000000300007219 */ /* 0x000fe200000006ff */
[----:B------:R-:W-:Y:S02]  /*31c0*/  IMAD.SHL.U32 R3, R3, 0x20, RZ ;  /* 0x0000002003037824 */ /* 0x000fe400078e00ff */
[----:B------:R2:W-:Y:S04]  /*31d0*/  ATOMS.OR RZ, [UR5+0x14], R2 ;  /* 0x00001402ffff798c */ /* 0x0005e8000b000005 */
[----:B------:R2:W-:Y:S04]  /*31e0*/  ATOMS.OR RZ, [UR5+0x18], R0 ;  /* 0x00001800ffff798c */ /* 0x0005e8000b000005 */
[----:B------:R2:W-:Y:S01]  /*31f0*/  STS [UR6+0x100], R3 ;  /* 0x00010003ff007988 */ /* 0x0005e20008000806 */
[----:B------:R-:W-:Y:S05]  /*3200*/  BRA `(.L_x_46) ;  /* 0x0000000000107947 */ /* 0x000fea0003800000 */
.L_x_45:
[----:B------:R-:W-:Y:S02]  /*3210*/  MOV R0, 0xffffffff ;  /* 0xffffffff00007802 */ /* 0x000fe40000000f00 */
[----:B------:R-:W-:-:S03]  /*3220*/  MOV R2, 0x3250 ;  /* 0x0000325000027802 */ /* 0x000fc60000000f00 */
[----:B------:R2:W-:Y:S04]  /*3230*/  STS [UR6+0x100], R0 ;  /* 0x00010000ff007988 */ /* 0x0005e80008000806 */
[----:B-12--5:R-:W-:Y:S05]  /*3240*/  CALL.REL.NOINC `($__internal_1_$__cuda_sm10x_tcgen05_guardrail_trap_phase_invalid_during_alloc) ;  /* 0x0000009400bc7944 */ /* 0x026fea0003c00000 */
.L_x_46:
[----:B------:R-:W-:Y:S05]  /*3250*/  WARPSYNC.ALL ;  /* 0x0000000000007948 */ /* 0x000fea0003800000 */
[----:B------:R-:W3:Y:S01]  /*3260*/  S2UR UR4, SR_CgaCtaId ;  /* 0x00000000000479c3 */ /* 0x000ee20000008800 */
[----:B------:R-:W-:Y:S01]  /*3270*/  UMOV UR20, 0x400 ;  /* 0x0000040000147882 */ /* 0x000fe20000000000 */
[----:B------:R-:W-:-:S06]  /*3280*/  NOP ;  /* 0x0000000000007918 */ /* 0x000fcc0000000000 */
[----:B------:R-:W-:Y:S06]  /*3290*/  BAR.ARV 0x6, 0xa0 ;  /* 0x0182800000007b1d */ /* 0x000fec0000002000 */
[----:B------:R-:W4:Y:S01]  /*32a0*/  LDCU.64 UR6, c[0x0][0x388] ;  /* 0x00007100ff0677ac */ /* 0x000f220008000a00 */
[----:B------:R-:W-:Y:S01]  /*32b0*/  IMAD.MOV.U32 R8, RZ, RZ, 0x1 ;  /* 0x00000001ff087424 */ /* 0x000fe200078e00ff */
[----:B------:R-:W1:Y:S01]  /*32c0*/  LDCU.64 UR8, c[0x0][0x390] ;  /* 0x00007200ff0877ac */ /* 0x000e620008000a00 */
[----:B------:R-:W-:Y:S01]  /*32d0*/  UMOV UR23, URZ ;  /* 0x000000ff00177c82 */ /* 0x000fe20008000000 */
[----:B------:R-:W-:Y:S01]  /*32e0*/  UMOV UR19, URZ ;  /* 0x000000ff00137c82 */ /* 0x000fe20008000000 */
[----:B---3--:R-:W-:Y:S01]  /*32f0*/  ULEA UR20, UR4, UR20, 0x18 ;  /* 0x0000001404147291 */ /* 0x008fe2000f8ec0ff */
[----:B------:R-:W-:Y:S01]  /*3300*/  UMOV UR32, 0x0 ;  /* 0x0000000000207882 */ /* 0x000fe20000000000 */
[----:B------:R-:W-:Y:S01]  /*3310*/  UMOV UR33, 0x8200910 ;  /* 0x0820091000217882 */ /* 0x000fe20000000000 */
[----:B------:R-:W-:Y:S01]  /*3320*/  UMOV UR30, 0x0 ;  /* 0x00000000001e7882 */ /* 0x000fe20000000000 */
[----:B------:R-:W-:Y:S01]  /*3330*/  UMOV UR31, 0x8200910 ;  /* 0x08200910001f7882 */ /* 0x000fe20000000000 */
[----:B------:R-:W-:Y:S01]  /*3340*/  UMOV UR28, 0x0 ;  /* 0x00000000001c7882 */ /* 0x000fe20000000000 */
[----:B------:R-:W-:Y:S01]  /*3350*/  UMOV UR29, 0x8200910 ;  /* 0x08200910001d7882 */ /* 0x000fe20000000000 */
[----:B----4-:R-:W-:-:S02]  /*3360*/  UIADD3 UR4, UPT, UPT, UR6, 0x1f, URZ ;  /* 0x0000001f06047890 */ /* 0x010fc4000fffe0ff */
[----:B------:R-:W2:Y:S01]  /*3370*/  LDS R9, [UR20+0x100] ;  /* 0x00010014ff097984 */ /* 0x000ea20008000800 */
[----:B------:R-:W-:Y:S01]  /*3380*/  UMOV UR26, 0x0 ;  /* 0x00000000001a7882 */ /* 0x000fe20000000000 */
[----:B------:R-:W-:Y:S01]  /*3390*/  UMOV UR27, 0x8200910 ;  /* 0x08200910001b7882 */ /* 0x000fe20000000000 */
[----:B------:R-:W-:-:S04]  /*33a0*/  USHF.R.S32.HI UR5, URZ, 0x1f, UR4 ;  /* 0x0000001fff057899 */ /* 0x000fc80008011404 */
[----:B------:R-:W-:Y:S02]  /*33b0*/  ULEA.HI UR4, UR5, UR4, URZ, 0x5 ;  /* 0x0000000405047291 */ /* 0x000fe4000f8f28ff */
[----:B------:R-:W-:Y:S02]  /*33c0*/  UIADD3 UR5, UPT, UPT, UR20, 0x8400, URZ ;  /* 0x0000840014057890 */ /* 0x000fe4000fffe0ff */
[----:B------:R-:W-:Y:S02]  /*33d0*/  USHF.R.S32.HI UR4, URZ, 0x5, UR4 ;  /* 0x00000005ff047899 */ /* 0x000fe40008011404 */
[----:B------:R-:W-:Y:S02]  /*33e0*/  USHF.R.U32.HI UR6, URZ, 0x4, UR5 ;  /* 0x00000004ff067899 */ /* 0x000fe40008011605 */
[----:B------:R-:W-:Y:S02]  /*33f0*/  UIMAD UR4, UR4, UR7, URZ ;  /* 0x00000007040472a4 */ /* 0x000fe4000f8e02ff */
[----:B------:R-:W-:-:S02]  /*3400*/  ULOP3.LUT UR6, UR6, 0x3fff, URZ, 0xc0, !UPT ;  /* 0x00003fff06067892 */ /* 0x000fc4000f8ec0ff */
[----:B-1----:R-:W-:Y:S02]  /*3410*/  UIMAD UR4, UR4, UR8, URZ ;  /* 0x00000008040472a4 */ /* 0x002fe4000f8e02ff */
[----:B------:R-:W-:Y:S02]  /*3420*/  ULOP3.LUT UR21, UR6, 0x10000, URZ, 0xfc, !UPT ;  /* 0x0001000006157892 */ /* 0x000fe4000f8efcff */
[----:B------:R-:W-:Y:S02]  /*3430*/  UIMAD UR9, UR4, UR9, URZ ;  /* 0x00000009040972a4 */ /* 0x000fe4000f8e02ff */
[----:B------:R-:W-:Y:S02]  /*3440*/  UIADD3 UR4, UPT, UPT, UR20, 0x20400, URZ ;  /* 0x0002040014047890 */ /* 0x000fe4000fffe0ff */
[----:B------:R-:W-:Y:S02]  /*3450*/  UIADD3 UR34, UPT, UPT, UR9, -0x1, URZ ;  /* 0xffffffff09227890 */ /* 0x000fe4000fffe0ff */
[----:B------:R-:W-:-:S02]  /*3460*/  USHF.R.U32.HI UR5, URZ, 0x4, UR4 ;  /* 0x00000004ff057899 */ /* 0x000fc40008011604 */
[----:B------:R-:W-:Y:S02]  /*3470*/  UIADD3 UR4, UPT, UPT, UR20, 0xb8, URZ ;  /* 0x000000b814047890 */ /* 0x000fe4000fffe0ff */
[----:B------:R-:W-:Y:S02]  /*3480*/  ULOP3.LUT UR5, UR5, 0x3fff, URZ, 0xc0, !UPT ;  /* 0x00003fff05057892 */ /* 0x000fe4000f8ec0ff */
[----:B------:R-:W-:Y:S02]  /*3490*/  UPRMT UR25, URZ, 0x654, UR4 ;  /* 0x00000654ff197896 */ /* 0x000fe40008000004 */
[----:B------:R-:W-:Y:S02]  /*34a0*/  ULOP3.LUT UR22, UR5, 0x10000, URZ, 0xfc, !UPT ;  /* 0x0001000005167892 */ /* 0x000fe4000f8efcff */
[----:B------:R-:W-:Y:S01]  /*34b0*/  UISETP.GE.AND UP3, UPT, UR9, 0x1, UPT ;  /* 0x000000010900788c */ /* 0x000fe2000bf66270 */
[C---:B--2---:R-:W-:Y:S01]  /*34c0*/  VIADD R3, R9.reuse, 0x80 ;  /* 0x0000008009037836 */ /* 0x044fe20000000000 */
[----:B------:R-:W-:-:S04]  /*34d0*/  LOP3.LUT R2, R9, 0xffff, RZ, 0xc0, !PT ;  /* 0x0000ffff09027812 */ /* 0x000fc800078ec0ff */
[----:B------:R-:W-:-:S05]  /*34e0*/  LOP3.LUT R3, R3, 0xffff, RZ, 0xc0, !PT ;  /* 0x0000ffff03037812 */ /* 0x000fca00078ec0ff */
[----:B------:R1:W-:Y:S02]  /*34f0*/  STL.64 [R1], R2 ;  /* 0x0000000201007387 */ /* 0x0003e40000100a00 */
[----:B-1----:R-:W-:-:S07]  /*3500*/  CS2R R2, SRZ ;  /* 0x0000000000027805 */ /* 0x002fce000001ff00 */
.L_x_55:
[----:B-1----:R-:W-:-:S04]  /*3510*/  SHF.L.U32 R4, R3, 0x1f, RZ ;  /* 0x0000001f03047819 */ /* 0x002fc800000006ff */
[----:B------:R-:W1:Y:S02]  /*3520*/  SYNCS.PHASECHK.TRANS64.TRYWAIT P0, [UR20+0xb0], R4 ;  /* 0x0000b004ff0075a7 */ /* 0x000e640008001114 */
[----:B-12-4-:R-:W-:Y:S05]  /*3530*/  @!P0 BRA `(.L_x_49) ;  /* 0x0000008800748947 */ /* 0x016fea0003800000 */
.L_x_180:
[----:B-1----:R-:W1:Y:S01]  /*3540*/  LDS.128 R4, [UR20+0xf0] ;  /* 0x0000f014ff047984 */ /* 0x002e620008000c00 */
[----:B------:R-:W-:Y:S01]  /*3550*/  ULEA UR24, UR23, UR20, 0x3 ;  /* 0x0000001417187291 */ /* 0x000fe2000f8e18ff */
[----:B------:R-:W-:Y:S01]  /*3560*/  SHF.L.U32 R0, R8, 0x1f, RZ ;  /* 0x0000001f08007819 */ /* 0x000fe200000006ff */
[----:B------:R-:W-:Y:S01]  /*3570*/  @!PT LDS RZ, [RZ] ;  /* 0x00000000fffff984 */ /* 0x000fe20000000800 */
[----:B------:R-:W-:Y:S01]  /*3580*/  @!PT LDS RZ, [RZ] ;  /* 0x00000000fffff984 */ /* 0x000fe20000000800 */
[----:B------:R-:W-:Y:S01]  /*3590*/  @!PT LDS RZ, [RZ] ;  /* 0x00000000fffff984 */ /* 0x000fe20000000800 */
[----:B------:R-:W-:Y:S01]  /*35a0*/  @!PT LDS RZ, [RZ] ;  /* 0x00000000fffff984 */ /* 0x000fe20000000800 */
[----:B------:R2:W-:Y:S06]  /*35b0*/  MEMBAR.ALL.CTA ;  /* 0x0000000000007992 */ /* 0x0005ec0000008000 */
[----:B--2---:R-:W2:Y:S02]  /*35c0*/  FENCE.VIEW.ASYNC.S ;  /* 0x00000000000073c6 */ /* 0x004ea40000000000 */
[----:B--2---:R-:W-:Y:S01]  /*35d0*/  SYNCS.ARRIVE.TRANS64.RED.A1T0 RZ, [UR25], RZ ;  /* 0x000000ffffff79a7 */ /* 0x004fe20008100419 */
[----:B------:R-:W2:Y:S01]  /*35e0*/  SYNCS.PHASECHK.TRANS64.TRYWAIT P0, [UR24+0xd0], R0 ;  /* 0x0000d000ff0075a7 */ /* 0x000ea20008001118 */
[----:B-1----:R-:W-:Y:S01]  /*35f0*/  LOP3.LUT P3, RZ, R6, 0x1, RZ, 0xc0, !PT ;  /* 0x0000000106ff7812 */ /* 0x002fe2000786c0ff */
[----:B--2---:R-:W-:-:S12]  /*3600*/  @!P0 BRA `(.L_x_50) ;  /* 0x0000008800588947 */ /* 0x004fd80003800000 */
.L_x_182:
[----:B------:R-:W-:Y:S05]  /*3610*/  BRA.U !UP3, `(.L_x_51) ;  /* 0x000000010bf87547 */ /* 0x000fea000b800000 */
[----:B-1----:R-:W-:Y:S01]  /*3620*/  IMAD.U32 R0, RZ, RZ, UR23 ;  /* 0x00000017ff007e24 */ /* 0x002fe2000f8e00ff */
[----:B------:R-:W-:-:S04]  /*3630*/  ULEA UR4, UR19, UR20, 0x3 ;  /* 0x0000001413047291 */ /* 0x000fc8000f8e18ff */
[----:B------:R-:W-:-:S05]  /*3640*/  LEA R0, R0, R1, 0x2 ;  /* 0x0000000100007211 */ /* 0x000fca00078e10ff */
[----:B------:R1:W5:Y:S01]  /*3650*/  LDL R4, [R0] ;  /* 0x0000000000047983 */ /* 0x0003620000100800 */
[----:B------:R-:W-:Y:S01]  /*3660*/  UPLOP3.LUT UP2, UPT, UPT, UPT, UPT, 0x40, 0x4 ;  /* 0x000000000004789c */ /* 0x000fe20003f4e870 */
[----:B------:R-:W-:Y:S01]  /*3670*/  UMOV UR17, UR34 ;  /* 0x0000002200117c82 */ /* 0x000fe20008000000 */
[----:B-1----:R-:W-:-:S04]  /*3680*/  SHF.L.U32 R0, R2, 0x1f, RZ ;  /* 0x0000001f02007819 */ /* 0x002fc800000006ff */
[----:B------:R1:W2:Y:S01]  /*3690*/  SYNCS.PHASECHK.TRANS64.TRYWAIT P2, [UR4], R0 ;  /* 0x00000000ff0075a7 */ /* 0x0002a20008041104 */
[----:B------:R-:W-:-:S05]  /*36a0*/  UMOV UR4, UR19 ;  /* 0x0000001300047c82 */ /* 0x000fca0008000000 */
.L_x_54:
[----:B------:R-:W-:Y:S01]  /*36b0*/  ULEA UR18, UR4, UR20, 0x3 ;  /* 0x0000001404127291 */ /* 0x000fe2000f8e18ff */
[----:B--234-:R-:W-:Y:S11]  /*36c0*/  @P2 BRA `(.L_x_52) ;  /* 0x00000000000c2947 */ /* 0x01cff60003800000 */
[----:B------:R-:W-:Y:S04]  /*36d0*/  SHF.L.U32 R5, R2, 0x1f, RZ ;  /* 0x0000001f02057819 */ /* 0x000fe800000006ff */
[----:B------:R-:W2:Y:S02]  /*36e0*/  SYNCS.PHASECHK.TRANS64.TRYWAIT P0, [UR18], R5 ;  /* 0x00000005ff0075a7 */ /* 0x000ea40008001112 */
[----:B--2---:R-:W-:Y:S05]  /*36f0*/  @!P0 BRA `(.L_x_53) ;  /* 0x0000008800348947 */ /* 0x004fea0003800000 */
.L_x_52:
[----:B------:R-:W-:Y:S01]  /*3700*/  UISETP.NE.AND UP0, UPT, UR17, URZ, UPT ;  /* 0x000000ff1100728c */ /* 0x000fe2000bf05270 */
[----:B------:R-:W-:Y:S01]  /*3710*/  PLOP3.LUT P2, PT, PT, PT, PT, 0x80, 0x8 ;  /* 0x000000000008781c */ /* 0x000fe20003f4f070 */
[----:B------:R-:W-:Y:S01]  /*3720*/  UIADD3 UR5, UPT, UPT, UR4, 0x1, URZ ;  /* 0x0000000104057890 */ /* 0x000fe2000fffe0ff */
[----:B------:R-:W-:Y:S11]  /*3730*/  ELECT P1, URZ, PT ;  /* 0x0000000000ff782f */ /* 0x000ff60003820000 */
[----:B------:R-:W-:Y:S02]  /*3740*/  @!UPT UIADD3 URZ, UPT, UPT, URZ, URZ, URZ ;  /* 0x000000fffffff290 */ /* 0x000fe4000fffe0ff */
[----:B-----5:R-:W-:Y:S01]  /*3750*/  @P1 R2UR.BROADCAST UR8, R4 ;  /* 0x00000000040812ca */ /* 0x020fe200008e0000 */
[----:B------:R-:W-:Y:S01]  /*3760*/  UISETP.NE.AND UP1, UPT, UR5, 0x6, UPT ;  /* 0x000000060500788c */ /* 0x000fe2000bf25270 */
[----:B------:R-:W-:Y:S01]  /*3770*/  PLOP3.LUT P0, PT, PT, PT, UP0, 0x80, 0x8 ;  /* 0x000000000008781c */ /* 0x000fe20003f0f008 */
[----:B------:R-:W-:Y:S02]  /*3780*/  ULEA UR10, UR4, UR22, 0xa ;  /* 0x00000016040a7291 */ /* 0x000fe4000f8e50ff */
[----:B------:R-:W-:Y:S02]  /*3790*/  USEL UR6, URZ, 0x1, UP1 ;  /* 0x00000001ff067887 */ /* 0x000fe40008800000 */
[----:B------:R-:W-:Y:S02]  /*37a0*/  USEL UR19, UR5, URZ, UP1 ;  /* 0x000000ff05137287 */ /* 0x000fe40008800000 */
[----:B------:R-:W-:Y:S02]  /*37b0*/  ULEA UR14, UR4, UR21, 0xa ;  /* 0x00000015040e7291 */ /* 0x000fe4000f8e50ff */
[----:B------:R-:W-:Y:S01]  /*37c0*/  @UP0 ULEA UR5, UR19, UR20, 0x3 ;  /* 0x0000001413050291 */ /* 0x000fe2000f8e18ff */
[----:B------:R-:W-:Y:S01]  /*37d0*/  LOP3.LUT R2, R2, UR6, RZ, 0x3c, !PT ;  /* 0x0000000602027c12 */ /* 0x000fe2000f8e3cff */
[----:B------:R-:W-:Y:S02]  /*37e0*/  UIADD3 UR6, UPT, UPT, UR10, 0x2, URZ ;  /* 0x000000020a067890 */ /* 0x000fe4000fffe0ff */
[----:B------:R-:W-:Y:S01]  /*37f0*/  UIADD3 UR4, UPT, UPT, UR14, 0x2, URZ ;  /* 0x000000020e047890 */ /* 0x000fe2000fffe0ff */
[----:B-1----:R-:W-:Y:S01]  /*3800*/  @P0 SHF.L.U32 R0, R2, 0x1f, RZ ;  /* 0x0000001f02000819 */ /* 0x002fe200000006ff */
[----:B------:R-:W-:Y:S01]  /*3810*/  UIADD3 UR12, UPT, UPT, UR10, 0x4, URZ ;  /* 0x000000040a0c7890 */ /* 0x000fe2000fffe0ff */
[----:B------:R-:W-:Y:S02]  /*3820*/  UMOV UR11, 0x40004040 ;  /* 0x40004040000b7882 */ /* 0x000fe40000000000 */
[----:B------:R3:W4:Y:S01]  /*3830*/  @P0 SYNCS.PHASECHK.TRANS64.TRYWAIT P2, [UR5], R0 ;  /* 0x00000000ff0005a7 */ /* 0x0007220008041105 */
[----:B------:R-:W-:Y:S11]  /*3840*/  ELECT P0, URZ, PT ;  /* 0x0000000000ff782f */ /* 0x000ff60003800000 */
[----:B------:R-:W-:Y:S02]  /*3850*/  @!UPT UIADD3 URZ, UPT, UPT, URZ, URZ, URZ ;  /* 0x000000fffffff290 */ /* 0x000fe4000fffe0ff */
[C---:B------:R-:W-:Y:S02]  /*3860*/  @P0 R2UR.BROADCAST UR16, R4.reuse ;  /* 0x00000000041002ca */ /* 0x040fe400008e0000 */
[----:B------:R-:W-:Y:S01]  /*3870*/  ELECT P0, URZ, PT ;  /* 0x0000000000ff782f */ /* 0x000fe20003800000 */
[----:B------:R-:W-:Y:S01]  /*3880*/  UMOV UR15, 0x40004040 ;  /* 0x40004040000f7882 */ /* 0x000fe20000000000 */
[----:B------:R-:W-:Y:S01]  /*3890*/  UMOV UR7, 0x40004040 ;  /* 0x4000404000077882 */ /* 0x000fe20000000000 */
[----:B------:R1:W-:Y:S01]  /*38a0*/  UTCHMMA gdesc[UR14], gdesc[UR10], tmem[UR8], tmem[UR32], idesc[UR33], UP2 ;  /* 0x00ff200a0e0075ea */ /* 0x0003e20009000008 */
[----:B------:R-:W-:Y:S01]  /*38b0*/  UPLOP3.LUT UP2, UPT, UPT, UPT, UPT, 0x80, 0x8 ;  /* 0x000000000008789c */ /* 0x000fe20003f4f070 */
[----:B------:R-:W-:Y:S01]  /*38c0*/  UMOV UR5, 0x40004040 ;  /* 0x4000404000057882 */ /* 0x000fe20000000000 */
[----:B------:R-:W-:Y:S01]  /*38d0*/  UMOV UR13, 0x40004040 ;  /* 0x40004040000d7882 */ /* 0x000fe20000000000 */
[----:B------:R-:W-:Y:S04]  /*38e0*/  UMOV UR9, 0x40004040 ;  /* 0x4000404000097882 */ /* 0x000fe80000000000 */
[----:B------:R2:W-:Y:S01]  /*38f0*/  UTCHMMA gdesc[UR4], gdesc[UR6], tmem[UR16], tmem[UR30], idesc[UR31], UPT ;  /* 0x00ff1e06040075ea */ /* 0x0005e2000b800010 */
[----:B-1----:R-:W-:Y:S01]  /*3900*/  UIADD3 UR8, UPT, UPT, UR14, 0x4, URZ ;  /* 0x000000040e087890 */ /* 0x002fe2000fffe0ff */
[C---:B------:R-:W-:Y:S02]  /*3910*/  @P0 R2UR.BROADCAST UR15, R4.reuse ;  /* 0x00000000040f02ca */ /* 0x040fe400008e0000 */
[----:B------:R-:W-:Y:S01]  /*3920*/  ELECT P0, URZ, PT ;  /* 0x0000000000ff782f */ /* 0x000fe20003800000 */
[----:B------:R-:W-:Y:S02]  /*3930*/  UIADD3 UR10, UPT, UPT, UR10, 0x6, URZ ;  /* 0x000000060a0a7890 */ /* 0x000fe4000fffe0ff */
[----:B--2---:R-:W-:Y:S10]  /*3940*/  UIADD3 UR6, UPT, UPT, UR14, 0x6, URZ ;  /* 0x000000060e067890 */ /* 0x004ff4000fffe0ff */
[----:B------:R-:W-:Y:S01]  /*3950*/  @P0 R2UR.BROADCAST UR14, R4 ;  /* 0x00000000040e02ca */ /* 0x000fe200008e0000 */
[----:B------:R-:W-:Y:S02]  /*3960*/  UIADD3 UR5, UPT, UPT, UR18, 0x30, URZ ;  /* 0x0000003012057890 */ /* 0x000fe4000fffe0ff */
[----:B------:R-:W-:Y:S01]  /*3970*/  UIADD3 UR4, UPT, UPT, UR17, 0x1, URZ ;  /* 0x0000000111047890 */ /* 0x000fe2000fffe0ff */
[----:B------:R1:W-:Y:S03]  /*3980*/  UTCHMMA gdesc[UR8], gdesc[UR12], tmem[UR15], tmem[UR28], idesc[UR29], UPT ;  /* 0x00ff1c0c080075ea */ /* 0x0003e6000b80000f */
[----:B------:R-:W-:Y:S03]  /*3990*/  UISETP.GT.U32.AND UP0, UPT, UR4, 0x1, UPT ;  /* 0x000000010400788c */ /* 0x000fe6000bf04070 */
[----:B------:R-:W-:Y:S03]  /*39a0*/  UMOV UR4, UR19 ;  /* 0x0000001300047c82 */ /* 0x000fe60008000000 */
[----:B------:R3:W-:Y:S01]  /*39b0*/  UTCHMMA gdesc[UR6], gdesc[UR10], tmem[UR14], tmem[UR26], idesc[UR27], UPT ;  /* 0x00ff1a0a060075ea */ /* 0x0007e2000b80000e */
[----:B------:R3:W-:Y:S01]  /*39c0*/  UTCBAR [UR5], URZ ;  /* 0x000000ff050073e9 */ /* 0x0007e200080000ff */
[----:B-1----:R-:W-:Y:S07]  /*39d0*/  UIADD3 UR8, UPT, UPT, UR17, -0x1, URZ ;  /* 0xffffffff11087890 */ /* 0x002fee000fffe0ff */
[----:B------:R-:W-:Y:S01]  /*39e0*/  UMOV UR17, UR8 ;  /* 0x0000000800117c82 */ /* 0x000fe20008000000 */
[----:B------:R-:W-:Y:S05]  /*39f0*/  BRA.U UP0, `(.L_x_54) ;  /* 0xfffffffd002c7547 */ /* 0x000fea000b83ffff */
.L_x_51:
[----:B------:R-:W-:Y:S01]  /*3a00*/  UIADD3 UR4, UPT, UPT, UR23, 0x1, URZ ;  /* 0x0000000117047890 */ /* 0x000fe2000fffe0ff */
[----:B------:R-:W-:Y:S01]  /*3a10*/  LOP3.LUT R3, R3, 0x1, RZ, 0x3c, !PT ;  /* 0x0000000103037812 */ /* 0x000fe200078e3cff */
[----:B---3--:R-:W-:Y:S02]  /*3a20*/  UIADD3 UR5, UPT, UPT, UR24, 0xc0, URZ ;  /* 0x000000c018057890 */ /* 0x008fe4000fffe0ff */
[----:B------:R-:W-:-:S04]  /*3a30*/  UISETP.NE.AND UP0, UPT, UR4, 0x2, UPT ;  /* 0x000000020400788c */ /* 0x000fc8000bf05270 */
[----:B------:R-:W-:Y:S02]  /*3a40*/  USEL UR6, URZ, 0x1, UP0 ;  /* 0x00000001ff067887 */ /* 0x000fe40008000000 */
[----:B------:R-:W-:Y:S01]  /*3a50*/  USEL UR23, UR4, URZ, UP0 ;  /* 0x000000ff04177287 */ /* 0x000fe20008000000 */
[----:B------:R2:W-:Y:S03]  /*3a60*/  UTCBAR [UR5], URZ ;  /* 0x000000ff050073e9 */ /* 0x0005e600080000ff */
[----:B------:R-:W-:Y:S01]  /*3a70*/  LOP3.LUT R8, R8, UR6, RZ, 0x3c, !PT ;  /* 0x0000000608087c12 */ /* 0x000fe2000f8e3cff */
[----:B------:R-:W-:Y:S07]  /*3a80*/  @P3 BRA `(.L_x_55) ;  /* 0xfffffff800a03947 */ /* 0x000fee000383ffff */
[----:B------:R-:W3:Y:S01]  /*3a90*/  S2UR UR6, SR_CgaCtaId ;  /* 0x00000000000679c3 */ /* 0x000ee20000008800 */
[----:B------:R-:W-:Y:S01]  /*3aa0*/  ELECT P0, URZ, PT ;  /* 0x0000000000ff782f */ /* 0x000fe20003800000 */
[----:B-1----:R-:W-:Y:S01]  /*3ab0*/  IMAD.MOV.U32 R0, RZ, RZ, 0x1 ;  /* 0x00000001ff007424 */ /* 0x002fe200078e00ff */
[----:B------:R-:W-:Y:S01]  /*3ac0*/  UIADD3 UR20, UPT, UPT, UR20, 0xd0, URZ ;  /* 0x000000d014147890 */ /* 0x000fe2000fffe0ff */
[----:B------:R-:W-:Y:S01]  /*3ad0*/  SHF.L.U32 R2, R8, 0x1f, RZ ;  /* 0x0000001f08027819 */ /* 0x000fe200000006ff */
[----:B------:R-:W-:-:S03]  /*3ae0*/  UMOV UR4, 0x40 ;  /* 0x0000004000047882 */ /* 0x000fc60000000000 */
[----:B------:R-:W-:Y:S01]  /*3af0*/  UVIRTCOUNT.DEALLOC.SMPOOL 0x80 ;  /* 0x000000800000784c */ /* 0x000fe20000000000 */
[----:B---3--:R-:W-:Y:S02]  /*3b00*/  ULEA UR6, UR6, UR4, 0x18 ;  /* 0x0000000406067291 */ /* 0x008fe4000f8ec0ff */
[----:B------:R-:W-:-:S07]  /*3b10*/  ULEA UR4, UR23, UR20, 0x3 ;  /* 0x0000001417047291 */ /* 0x000fce000f8e18ff */
[----:B------:R1:W-:Y:S02]  /*3b20*/  @P0 STS.U8 [UR6+0x1c], R0 ;  /* 0x00001c00ff000988 */ /* 0x0003e40008000006 */
[----:B------:R-:W3:Y:S02]  /*3b30*/  SYNCS.PHASECHK.TRANS64.TRYWAIT P0, [UR4], R2 ;  /* 0x00000002ff0075a7 */ /* 0x000ee40008001104 */
[----:B-1-3--:R-:W-:Y:S05]  /*3b40*/  @!P0 BRA `(.L_x_56) ;  /* 0x0000008400388947 */ /* 0x00afea0003800000 */
.L_x_185:
[----:B------:R-:W-:-:S04]  /*3b50*/  UIADD3 UR4, UPT, UPT, UR23, 0x1, URZ ;  /* 0x0000000117047890 */ /* 0x000fc8000fffe0ff */
[----:B------:R-:W-:-:S04]  /*3b60*/  UISETP.NE.AND UP0, UPT, UR4, 0x2, UPT ;  /* 0x000000020400788c */ /* 0x000fc8000bf05270 */
[----:B--2---:R-:W-:Y:S02]  /*3b70*/  USEL UR5, URZ, 0x1, UP0 ;  /* 0x00000001ff057887 */ /* 0x004fe40008000000 */
[----:B------:R-:W-:-:S04]  /*3b80*/  USEL UR4, UR4, URZ, UP0 ;  /* 0x000000ff04047287 */ /* 0x000fc80008000000 */
[----:B------:R-:W-:Y:S01]  /*3b90*/  ULEA UR4, UR4, UR20, 0x3 ;  /* 0x0000001404047291 */ /* 0x000fe2000f8e18ff */
[----:B-1----:R-:W-:-:S04]  /*3ba0*/  LOP3.LUT R2, R8, UR5, RZ, 0x3c, !PT ;  /* 0x0000000508027c12 */ /* 0x002fc8000f8e3cff */
[----:B------:R-:W-:-:S04]  /*3bb0*/  SHF.L.U32 R2, R2, 0x1f, RZ ;  /* 0x0000001f02027819 */ /* 0x000fc800000006ff */
[----:B------:R-:W1:Y:S02]  /*3bc0*/  SYNCS.PHASECHK.TRANS64.TRYWAIT P0, [UR4], R2 ;  /* 0x00000002ff0075a7 */ /* 0x000e640008001104 */
[----:B-1----:R-:W-:Y:S05]  /*3bd0*/  @!P0 BRA `(.L_x_57) ;  /* 0x00000084002c8947 */ /* 0x002fea0003800000 */
.L_x_187:
[----:B------:R-:W-:Y:S01]  /*3be0*/  NOP ;  /* 0x0000000000007918 */ /* 0x000fe20000000000 */
[----:B-1----:R-:W1:Y:S01]  /*3bf0*/  LDS R0, [UR6+0x14] ;  /* 0x00001406ff007984 */ /* 0x002e620008000800 */
[----:B------:R-:W-:Y:S01]  /*3c00*/  LOP3.LUT R3, R9, 0xffff, RZ, 0xc0, !PT ;  /* 0x0000ffff09037812 */ /* 0x000fe200078ec0ff */
[----:B------:R-:W-:-:S03]  /*3c10*/  IMAD.MOV.U32 R2, RZ, RZ, 0xffff ;  /* 0x0000ffffff027424 */ /* 0x000fc600078e00ff */
[----:B------:R-:W-:-:S04]  /*3c20*/  SHF.R.U32.HI R3, RZ, 0x5, R3 ;  /* 0x00000005ff037819 */ /* 0x000fc80000011603 */
[----:B------:R-:W-:-:S04]  /*3c30*/  SHF.L.U32 R2, R2, R3, RZ ;  /* 0x0000000302027219 */ /* 0x000fc800000006ff */
[----:B-1----:R-:W-:-:S04]  /*3c40*/  LOP3.LUT R0, R0, R2, RZ, 0xc0, !PT ;  /* 0x0000000200007212 */ /* 0x002fc800078ec0ff */
[----:B------:R-:W-:Y:S01]  /*3c50*/  ISETP.NE.AND P0, PT, R0, R2, PT ;  /* 0x000000020000720c */ /* 0x000fe20003f05270 */
[----:B------:R-:W-:-:S05]  /*3c60*/  IMAD.MOV.U32 R0, RZ, RZ, 0x1 ;  /* 0x00000001ff007424 */ /* 0x000fca00078e00ff */
[----:B------:R-:W-:-:S07]  /*3c70*/  SHF.L.U32 R0, R0, R3, RZ ;  /* 0x0000000300007219 */ /* 0x000fce00000006ff */
[----:B------:R-:W-:Y:S05]  /*3c80*/  @P0 BRA `(.L_x_58) ;  /* 0x00000000005c0947 */ /* 0x000fea0003800000 */
[----:B------:R-:W1:Y:S02]  /*3c90*/  LDS R3, [UR6+0x18] ;  /* 0x00001806ff037984 */ /* 0x000e640008000800 */
[----:B-1----:R-:W-:-:S04]  /*3ca0*/  LOP3.LUT R3, R3, R0, RZ, 0xc0, !PT ;  /* 0x0000000003037212 */ /* 0x002fc800078ec0ff */
[----:B------:R-:W-:-:S13]  /*3cb0*/  ISETP.NE.AND P0, PT, R3, R0, PT ;  /* 0x000000000300720c */ /* 0x000fda0003f05270 */
[----:B------:R-:W-:Y:S05]  /*3cc0*/  @P0 BRA `(.L_x_59) ;  /* 0x0000000000400947 */ /* 0x000fea0003800000 */
[----:B------:R-:W-:Y:S01]  /*3cd0*/  R2UR UR4, R2 ;  /* 0x00000000020472ca */ /* 0x000fe200000e0000 */
[----:B------:R-:W1:Y:S01]  /*3ce0*/  S2R R3, SR_LANEID ;  /* 0x0000000000037919 */ /* 0x000e620000000000 */
[----:B------:R-:W-:-:S04]  /*3cf0*/  LOP3.LUT R0, RZ, R0, RZ, 0x33, !PT ;  /* 0x00000000ff007212 */ /* 0x000fc800078e33ff */
[----:B------:R-:W2:Y:S07]  /*3d00*/  REDUX UR7, R0 ;  /* 0x00000000000773c4 */ /* 0x000eae0000000000 */
[----:B------:R-:W-:-:S03]  /*3d10*/  ULOP3.LUT UR5, URZ, UR4, URZ, 0x33, !UPT ;  /* 0x00000004ff057292 */ /* 0x000fc6000f8e33ff */
[----:B------:R-:W-:Y:S02]  /*3d20*/  VOTEU.ANY UR4, UPT, PT ;  /* 0x0000000000047886 */ /* 0x000fe400038e0100 */
[----:B------:R-:W-:Y:S01]  /*3d30*/  UFLO.U32 UR4, UR4 ;  /* 0x00000004000472bd */ /* 0x000fe200080e0000 */
[----:B------:R-:W-:-:S04]  /*3d40*/  IMAD.U32 R2, RZ, RZ, UR5 ;  /* 0x00000005ff027e24 */ /* 0x000fc8000f8e00ff */
[----:B------:R-:W3:Y:S02]  /*3d50*/  REDUX UR8, R2 ;  /* 0x00000000020873c4 */ /* 0x000ee40000000000 */
[----:B------:R1:W-:Y:S01]  /*3d60*/  UTCATOMSWS.AND URZ, UR5 ;  /* 0x0000000500ff79e3 */ /* 0x0003e20008000000 */
[----:B--2---:R-:W-:Y:S01]  /*3d70*/  IMAD.U32 R0, RZ, RZ, UR7 ;  /* 0x00000007ff007e24 */ /* 0x004fe2000f8e00ff */
[----:B-1----:R-:W-:Y:S01]  /*3d80*/  ISETP.EQ.U32.AND P0, PT, R3, UR4, PT ;  /* 0x0000000403007c0c */ /* 0x002fe2000bf02070 */
[----:B---3--:R-:W-:-:S12]  /*3d90*/  IMAD.U32 R2, RZ, RZ, UR8 ;  /* 0x00000008ff027e24 */ /* 0x008fd8000f8e00ff */
[----:B------:R1:W-:Y:S04]  /*3da0*/  @P0 ATOMS.AND RZ, [UR6+0x14], R2 ;  /* 0x00001402ffff098c */ /* 0x0003e8000a800006 */
[----:B------:R1:W-:Y:S01]  /*3db0*/  @P0 ATOMS.AND RZ, [UR6+0x18], R0 ;  /* 0x00001800ffff098c */ /* 0x0003e2000a800006 */
[----:B------:R-:W-:Y:S05]  /*3dc0*/  BRA `(.L_x_60) ;  /* 0x0000000000147947 */ /* 0x000fea0003800000 */
.L_x_59:
[----:B------:R-:W-:Y:S02]  /*3dd0*/  MOV R2, 0x3df0 ;  /* 0x00003df000027802 */ /* 0x000fe40000000f00 */
[----:B----45:R-:W-:Y:S05]  /*3de0*/  CALL.REL.NOINC `($__internal_0_$__cuda_sm10x_tcgen05_guardrail_trap_col_being_dealloced_not_returned_by_alloc) ;  /* 0x0000008800c87944 */ /* 0x030fea0003c00000 */
[----:B------:R-:W-:Y:S05]  /*3df0*/  BRA `(.L_x_60) ;  /* 0x0000000000087947 */ /* 0x000fea0003800000 */
.L_x_58:
[----:B------:R-:W-:Y:S02]  /*3e00*/  MOV R2, 0x3e20 ;  /* 0x00003e2000027802 */ /* 0x000fe40000000f00 */
[----:B----45:R-:W-:Y:S05]  /*3e10*/  CALL.REL.NOINC `($__internal_2_$__cuda_sm10x_tcgen05_guardrail_trap_unallocated_columns_being_dealloced) ;  /* 0x0000008800d47944 */ /* 0x030fea0003c00000 */
.L_x_60:
[----:B------:R-:W-:Y:S01]  /*3e20*/  NOP ;  /* 0x0000000000007918 */ /* 0x000fe20000000000 */
[----:B------:R-:W-:Y:S05]  /*3e30*/  EXIT ;  /* 0x000000000000794d */ /* 0x000fea0003800000 */
.L_x_44:
[----:B------:R-:W-:-:S09]  /*3e40*/  UISETP.NE.OR UP0, UPT, UR18, 0x3, !UP3 ;  /* 0x000000031200788c */ /* 0x000fd2000df05670 */
[----:B------:R-:W-:Y:S05]  /*3e50*/  BRA.U UP0, `(.L_x_61) ;  /* 0x0000001900847547 */ /* 0x000fea000b800000 */
[----:B------:R-:W2:Y:S01]  /*3e60*/  LDCU.64 UR4, c[0x0][0x988] ;  /* 0x00013100ff0477ac */ /* 0x000ea20008000a00 */
[----:B------:R-:W3:Y:S01]  /*3e70*/  S2UR UR10, SR_CgaCtaId ;  /* 0x00000000000a79c3 */ /* 0x000ee20000008800 */
[----:B------:R-:W-:Y:S01]  /*3e80*/  R2UR UR68, R53 ;  /* 0x00000000354472ca */ /* 0x000fe200000e0000 */
[----:B------:R-:W-:Y:S01]  /*3e90*/  IMAD.MOV.U32 R10, RZ, RZ, RZ ;  /* 0x000000ffff0a7224 */ /* 0x000fe200078e00ff */
[----:B------:R-:W4:Y:S01]  /*3ea0*/  LDCU UR50, c[0x0][0x370] ;  /* 0x00006e00ff3277ac */ /* 0x000f220008000800 */
[----:B------:R-:W-:Y:S01]  /*3eb0*/  R2UR UR53, R54 ;  /* 0x00000000363572ca */ /* 0x000fe200000e0000 */
[----:B------:R-:W-:Y:S01]  /*3ec0*/  IMAD.MOV.U32 R3, RZ, RZ, 0x2000 ;  /* 0x00002000ff037424 */ /* 0x000fe200078e00ff */
[----:B------:R-:W4:Y:S02]  /*3ed0*/  LDCU.128 UR56, c[0x0][0xc10] ;  /* 0x00018200ff3877ac */ /* 0x000f240008000c00 */
[----:B------:R-:W1:Y:S01]  /*3ee0*/  LDC.64 R12, c[0x0][0x348] ;  /* 0x0000d200ff0c7b82 */ /* 0x000e620000000a00 */
[----:B------:R-:W3:Y:S01]  /*3ef0*/  LDCU UR49, c[0x0][0x374] ;  /* 0x00006e80ff3177ac */ /* 0x000ee20008000800 */
[----:B------:R-:W1:Y:S01]  /*3f00*/  LDCU.64 UR54, c[0x0][0x990] ;  /* 0x00013200ff3677ac */ /* 0x000e620008000a00 */
[----:B------:R-:W1:Y:S01]  /*3f10*/  LDCU UR31, c[0x0][0xc0c] ;  /* 0x00018180ff1f77ac */ /* 0x000e620008000800 */
[----:B--2---:R-:W-:Y:S01]  /*3f20*/  UISETP.NE.U32.AND UP0, UPT, UR4, URZ, UPT ;  /* 0x000000ff0400728c */ /* 0x004fe2000bf05070 */
[----:B------:R-:W2:Y:S01]  /*3f30*/  LDCU.128 UR60, c[0x0][0xa80] ;  /* 0x00015000ff3c77ac */ /* 0x000ea20008000c00 */
[----:B------:R-:W2:Y:S01]  /*3f40*/  LDCU UR73, c[0x0][0xc20] ;  /* 0x00018400ff4977ac */ /* 0x000ea20008000800 */
[----:B------:R-:W2:Y:S01]  /*3f50*/  LDCU UR4, c[0x0][0xc30] ;  /* 0x00018600ff0477ac */ /* 0x000ea20008000800 */
[----:B------:R-:W2:Y:S01]  /*3f60*/  LDCU.128 UR64, c[0x0][0xa90] ;  /* 0x00015200ff4077ac */ /* 0x000ea20008000c00 */
[----:B------:R-:W-:Y:S01]  /*3f70*/  UMOV UR42, 0x400 ;  /* 0x00000400002a7882 */ /* 0x000fe20000000000 */
[----:B----4-:R-:W-:-:S02]  /*3f80*/  UIMAD.WIDE.U32 UR6, UR50, UR56, URZ ;  /* 0x00000038320672a5 */ /* 0x010fc4000f8e00ff */
[----:B---3--:R-:W-:Y:S02]  /*3f90*/  UIMAD.WIDE.U32 UR8, UR49, UR59, URZ ;  /* 0x0000003b310872a5 */ /* 0x008fe4000f8e00ff */
[----:B------:R-:W-:Y:S02]  /*3fa0*/  UISETP.NE.AND.EX UP6, UPT, UR5, URZ, UPT, UP0 ;  /* 0x000000ff0500728c */ /* 0x000fe4000bfc5300 */
[----:B------:R-:W-:Y:S02]  /*3fb0*/  ULEA UR42, UR10, UR42, 0x18 ;  /* 0x0000002a0a2a7291 */ /* 0x000fe4000f8ec0ff */
[----:B-1----:R-:W-:Y:S02]  /*3fc0*/  UISETP.NE.AND UP0, UPT, UR39, 0x1, UPT ;  /* 0x000000012700788c */ /* 0x002fe4000bf05270 */
[----:B------:R-:W-:Y:S02]  /*3fd0*/  UISETP.NE.U32.AND UP0, UPT, UR54, URZ, UPT ;  /* 0x000000ff3600728c */ /* 0x000fe4000bf05070 */
[----:B------:R-:W-:-:S02]  /*3fe0*/  UIADD3 UR69, UPT, UPT, UR42, 0xb8, URZ ;  /* 0x000000b82a457890 */ /* 0x000fc4000fffe0ff */
[----:B------:R-:W-:Y:S02]  /*3ff0*/  UIADD3 UR44, UPT, UPT, UR42, 0x60, URZ ;  /* 0x000000602a2c7890 */ /* 0x000fe4000fffe0ff */
[----:B------:R-:W-:Y:S02]  /*4000*/  UIADD3 UR33, UPT, UPT, UR42, 0x68, URZ ;  /* 0x000000682a217890 */ /* 0x000fe4000fffe0ff */
[----:B------:R-:W-:Y:S02]  /*4010*/  UIADD3 UR25, UPT, UPT, UR42, 0x70, URZ ;  /* 0x000000702a197890 */ /* 0x000fe4000fffe0ff */
[----:B------:R-:W-:Y:S02]  /*4020*/  UIADD3 UR17, UPT, UPT, UR42, 0x78, URZ ;  /* 0x000000782a117890 */ /* 0x000fe4000fffe0ff */
[----:B------:R-:W-:Y:S02]  /*4030*/  UISETP.GE.AND UP3, UPT, UR39, 0x1, UPT ;  /* 0x000000012700788c */ /* 0x000fe4000bf66270 */
[----:B------:R-:W-:-:S02]  /*4040*/  UISETP.NE.AND UP3, UPT, UR31, 0x1, UPT ;  /* 0x000000011f00788c */ /* 0x000fc4000bf65270 */
[----:B------:R-:W-:Y:S01]  /*4050*/  UISETP.NE.AND.EX UP5, UPT, UR55, URZ, UPT, UP0 ;  /* 0x000000ff3700728c */ /* 0x000fe2000bfa5300 */
[----:B------:R-:W-:Y:S01]  /*4060*/  UMOV UR71, UR7 ;  /* 0x0000000700477c82 */ /* 0x000fe20008000000 */
[----:B------:R-:W-:Y:S01]  /*4070*/  UMOV UR70, UR9 ;  /* 0x0000000900467c82 */ /* 0x000fe20008000000 */
[----:B------:R-:W-:Y:S02]  /*4080*/  UISETP.NE.AND UP3, UPT, UR58, 0x1, UPT ;  /* 0x000000013a00788c */ /* 0x000fe4000bf65270 */
[----:B--2---:R-:W-:Y:S01]  /*4090*/  UISETP.NE.AND UP0, UPT, UR60, 0x1, UPT ;  /* 0x000000013c00788c */ /* 0x004fe2000bf05270 */
[----:B------:R-:W1:Y:S01]  /*40a0*/  LDCU UR74, c[0x0][0xaa0] ;  /* 0x00015400ff4a77ac */ /* 0x000e620008000800 */
[----:B------:R-:W-:Y:S01]  /*40b0*/  UPLOP3.LUT UP2, UPT, UPT, UPT, UPT, 0x40, 0x4 ;  /* 0x000000000004789c */ /* 0x000fe20003f4e870 */
[----:B------:R-:W2:Y:S01]  /*40c0*/  LDCU.64 UR40, c[0x0][0xc28] ;  /* 0x00018500ff2877ac */ /* 0x000ea20008000a00 */
[----:B------:R-:W-:Y:S02]  /*40d0*/  UPRMT UR69, URZ, 0x654, UR69 ;  /* 0x00000654ff457896 */ /* 0x000fe40008000045 */
[----:B------:R-:W-:-:S02]  /*40e0*/  UPRMT UR48, UR10, 0x654, UR44 ;  /* 0x000006540a307896 */ /* 0x000fc4000800002c */
[----:B------:R-:W-:Y:S02]  /*40f0*/  UPRMT UR47, UR10, 0x654, UR33 ;  /* 0x000006540a2f7896 */ /* 0x000fe40008000021 */
[----:B------:R-:W-:Y:S02]  /*4100*/  UPRMT UR46, UR10, 0x654, UR25 ;  /* 0x000006540a2e7896 */ /* 0x000fe40008000019 */
[----:B------:R-:W-:Y:S02]  /*4110*/  UPRMT UR45, UR10, 0x654, UR17 ;  /* 0x000006540a2d7896 */ /* 0x000fe40008000011 */
[----:B------:R-:W-:Y:S02]  /*4120*/  USHF.R.U32.HI UR71, URZ, UR57, UR71 ;  /* 0x00000039ff477299 */ /* 0x000fe40008011647 */
[----:B------:R-:W-:Y:S02]  /*4130*/  USHF.R.U32.HI UR70, URZ, UR73, UR70 ;  /* 0x00000049ff467299 */ /* 0x000fe40008011646 */
[----:B------:R-:W-:-:S02]  /*4140*/  UISETP.NE.AND UP4, UPT, UR4, 0x1, UPT ;  /* 0x000000010400788c */ /* 0x000fc4000bf85270 */
[----:B------:R-:W-:Y:S02]  /*4150*/  UISETP.NE.AND UP3, UPT, UR63, 0x1, UPT ;  /* 0x000000013f00788c */ /* 0x000fe4000bf65270 */
[----:B-12---:R-:W-:-:S11]  /*4160*/  UISETP.NE.AND UP0, UPT, UR66, 0x1, UPT ;  /* 0x000000014200788c */ /* 0x006fd6000bf05270 */
.L_x_76:
[----:B------:R-:W-:Y:S04]  /*4170*/  SHF.L.U32 R2, R10, 0x1f, RZ ;  /* 0x0000001f0a027819 */ /* 0x000fe800000006ff */
[----:B-1----:R-:W1:Y:S02]  /*4180*/  SYNCS.PHASECHK.TRANS64.TRYWAIT P0, [UR42+0xb0], R2 ;  /* 0x0000b002ff0075a7 */ /* 0x002e64000800112a */
[----:B-1----:R-:W-:Y:S05]  /*4190*/  @!P0 BRA `(.L_x_62) ;  /* 0x0000007c00d48947 */ /* 0x002fea0003800000 */
.L_x_189:
[----:B------:R-:W2:Y:S01]  /*41a0*/  LDS.128 R4, [UR42+0xf0] ;  /* 0x0000f02aff047984 */ /* 0x000ea20008000c00 */
[----:B------:R-:W-:Y:S01]  /*41b0*/  UISETP.GE.AND UP0, UPT, UR39, 0x1, UPT ;  /* 0x000000012700788c */ /* 0x000fe2000bf06270 */
[----:B------:R-:W-:Y:S01]  /*41c0*/  @!PT LDS RZ, [RZ] ;  /* 0x00000000fffff984 */ /* 0x000fe20000000800 */
[----:B------:R-:W-:Y:S01]  /*41d0*/  @!PT LDS RZ, [RZ] ;  /* 0x00000000fffff984 */ /* 0x000fe20000000800 */
[----:B------:R-:W-:Y:S01]  /*41e0*/  @!PT LDS RZ, [RZ] ;  /* 0x00000000fffff984 */ /* 0x000fe20000000800 */
[----:B------:R-:W-:Y:S01]  /*41f0*/  @!PT LDS RZ, [RZ] ;  /* 0x00000000fffff984 */ /* 0x000fe20000000800 */
[----:B------:R3:W-:Y:S06]  /*4200*/  MEMBAR.ALL.CTA ;  /* 0x0000000000007992 */ /* 0x0007ec0000008000 */
[----:B---3--:R-:W3:Y:S02]  /*4210*/  FENCE.VIEW.ASYNC.S ;  /* 0x00000000000073c6 */ /* 0x008ee40000000000 */
[----:B---3--:R-:W-:Y:S01]  /*4220*/  SYNCS.ARRIVE.TRANS64.RED.A1T0 RZ, [UR69], RZ ;  /* 0x000000ffffff79a7 */ /* 0x008fe20008100445 */
[----:B--2---:R-:W-:Y:S11]  /*4230*/  LOP3.LUT P0, RZ, R6, 0x1, RZ, 0xc0, !PT ;  /* 0x0000000106ff7812 */ /* 0x004ff6000780c0ff */
[----:B------:R-:W-:Y:S02]  /*4240*/  @!UPT UIADD3 URZ, UPT, UPT, URZ, URZ, URZ ;  /* 0x000000fffffff290 */ /* 0x000fe4000fffe0ff */
[----:B------:R-:W-:Y:S01]  /*4250*/  VOTEU.ANY UP3, P0 ;  /* 0x0000000000ff7886 */ /* 0x000fe20000060100 */
[----:B------:R-:W-:Y:S11]  /*4260*/  PLOP3.LUT P0, PT, PT, PT, UP3, 0x80, 0x8 ;  /* 0x000000000008781c */ /* 0x000ff60003f0f038 */
[----:B------:R-:W-:Y:S02]  /*4270*/  @!UPT UIADD3 URZ, UPT, UPT, URZ, URZ, URZ ;  /* 0x000000fffffff290 */ /* 0x000fe4000fffe0ff */
[----:B-1----:R-:W-:Y:S02]  /*4280*/  @P0 MOV R2, R4 ;  /* 0x0000000400020202 */ /* 0x002fe40000000f00 */
[----:B------:R-:W-:Y:S02]  /*4290*/  @P0 LOP3.LUT R0, R5, 0xffff, RZ, 0xc0, !PT ;  /* 0x0000ffff05000812 */ /* 0x000fe400078ec0ff */
[----:B------:R-:W-:Y:S02]  /*42a0*/  @P0 R2UR UR5, R2 ;  /* 0x00000000020502ca */ /* 0x000fe400000e0000 */
[----:B------:R-:W-:Y:S11]  /*42b0*/  @P0 R2UR UR4, R0 ;  /* 0x00000000000402ca */ /* 0x000ff600000e0000 */
[----:B------:R-:W-:Y:S02]  /*42c0*/  @UP3 UMOV UR23, UR5 ;  /* 0x0000000500173c82 */ /* 0x000fe40008000000 */
[----:B------:R-:W-:Y:S01]  /*42d0*/  @UP3 UMOV UR15, UR4 ;  /* 0x00000004000f3c82 */ /* 0x000fe20008000000 */
[----:B------:R-:W-:Y:S05]  /*42e0*/  BRA.U !UP0, `(.L_x_63) ;  /* 0x0000000108c07547 */ /* 0x000fea000b800000 */
[----:B------:R-:W-:Y:S02]  /*42f0*/  UIMAD.WIDE.U32 UR8, UR15, UR59, URZ ;  /* 0x0000003b0f0872a5 */ /* 0x000fe4000f8e00ff */
[----:B------:R-:W-:Y:S02]  /*4300*/  UP2UR UR14, UPR, URZ, 0x4 ;  /* 0x00000004ff0e7883 */ /* 0x000fe40008000000 */
[----:B------:R-:W-:Y:S02]  /*4310*/  UISETP.NE.AND UP2, UPT, UR58, 0x1, UPT ;  /* 0x000000013a00788c */ /* 0x000fe4000bf45270 */
[----:B------:R-:W-:Y:S02]  /*4320*/  UIMAD.WIDE.U32 UR10, UR23, UR56, URZ ;  /* 0x00000038170a72a5 */ /* 0x000fe4000f8e00ff */
[----:B------:R-:W-:Y:S02]  /*4330*/  USEL UR4, UR49, UR70, !UP2 ;  /* 0x0000004631047287 */ /* 0x000fe4000d000000 */
[----:B------:R-:W-:Y:S02]  /*4340*/  UISETP.NE.AND UP0, UPT, UR31, 0x1, UPT ;  /* 0x000000011f00788c */ /* 0x000fe4000bf05270 */
[----:B------:R-:W-:Y:S02]  /*4350*/  UP2UR UR16, UPR, URZ, 0x2 ;  /* 0x00000002ff107883 */ /* 0x000fe40008000000 */
[----:B------:R-:W-:Y:S02]  /*4360*/  UISETP.NE.AND UP1, UPT, UR39, 0x1, UPT ;  /* 0x000000012700788c */ /* 0x000fe4000bf25270 */
[----:B------:R-:W-:Y:S02]  /*4370*/  UIMAD.WIDE.U32 UR12, UR4, UR40, URZ ;  /* 0x00000028040c72a5 */ /* 0x000fe4000f8e00ff */
[----:B------:R-:W-:Y:S01]  /*4380*/  USEL UR7, UR50, UR71, !UP0 ;  /* 0x0000004732077287 */ /* 0x000fe2000c000000 */
[----:B------:R-:W-:Y:S02]  /*4390*/  UMOV UR5, UR9 ;  /* 0x0000000900057c82 */ /* 0x000fe40008000000 */
[----:B------:R-:W-:Y:S02]  /*43a0*/  USHF.R.U32.HI UR6, URZ, UR73, UR5 ;  /* 0x00000049ff067299 */ /* 0x000fe40008011605 */
[----:B------:R-:W-:Y:S02]  /*43b0*/  UIMAD.WIDE.U32 UR18, UR7, UR40, URZ ;  /* 0x00000028071272a5 */ /* 0x000fe4000f8e00ff */
[----:B------:R-:W-:Y:S02]  /*43c0*/  USEL UR6, UR15, UR6, !UP2 ;  /* 0x000000060f067287 */ /* 0x000fe4000d000000 */
[----:B------:R-:W-:Y:S01]  /*43d0*/  UISETP.NE.AND UP2, UPT, UR14, URZ, UPT ;  /* 0x000000ff0e00728c */ /* 0x000fe2000bf45270 */
[----:B------:R-:W-:Y:S01]  /*43e0*/  UMOV UR5, UR11 ;  /* 0x0000000b00057c82 */ /* 0x000fe20008000000 */
[----:B------:R-:W-:Y:S02]  /*43f0*/  UIMAD.WIDE.U32 UR10, UR6, UR40, URZ ;  /* 0x00000028060a72a5 */ /* 0x000fe4000f8e00ff */
[----:B------:R-:W-:Y:S03]  /*4400*/  USHF.R.U32.HI UR8, URZ, UR57, UR5 ;  /* 0x00000039ff087299 */ /* 0x000fe60008011605 */
[----:B------:R-:W-:Y:S02]  /*4410*/  UMOV UR5, UR13 ;  /* 0x0000000d00057c82 */ /* 0x000fe40008000000 */
[----:B------:R-:W-:Y:S03]  /*4420*/  @UP1 USHF.R.U32.HI UR4, URZ, UR41, UR5 ;  /* 0x00000029ff041299 */ /* 0x000fe60008011605 */
[----:B------:R-:W-:Y:S01]  /*4430*/  UMOV UR5, UR19 ;  /* 0x0000001300057c82 */ /* 0x000fe20008000000 */
[----:B------:R-:W-:Y:S02]  /*4440*/  UIMAD UR4, UR39, UR4, URZ ;  /* 0x00000004270472a4 */ /* 0x000fe4000f8e02ff */
[----:B------:R-:W-:Y:S02]  /*4450*/  @UP1 USHF.R.U32.HI UR7, URZ, UR41, UR5 ;  /* 0x00000029ff071299 */ /* 0x000fe40008011605 */
[----:B------:R-:W-:Y:S02]  /*4460*/  USEL UR5, UR23, UR8, !UP0 ;  /* 0x0000000817057287 */ /* 0x000fe4000c000000 */
[----:B------:R-:W-:Y:S02]  /*4470*/  UIMAD UR8, UR39, UR7, URZ ;  /* 0x00000007270872a4 */ /* 0x000fe4000f8e02ff */
[----:B------:R-:W-:Y:S03]  /*4480*/  UISETP.GE.AND UP0, UPT, UR6, UR4, UPT ;  /* 0x000000040600728c */ /* 0x000fe6000bf06270 */
[----:B------:R-:W-:Y:S01]  /*4490*/  UMOV UR4, UR11 ;  /* 0x0000000b00047c82 */ /* 0x000fe20008000000 */
[----:B------:R-:W-:Y:S02]  /*44a0*/  UISETP.GE.OR UP0, UPT, UR5, UR8, UP0 ;  /* 0x000000080500728c */ /* 0x000fe40008706670 */
[----:B------:R-:W-:Y:S02]  /*44b0*/  USHF.R.U32.HI UR4, URZ, UR41, UR4 ;  /* 0x00000029ff047299 */ /* 0x000fe40008011604 */
[----:B------:R-:W-:Y:S02]  /*44c0*/  UIMAD.WIDE.U32 UR8, UR5, UR40, URZ ;  /* 0x00000028050872a5 */ /* 0x000fe4000f8e00ff */
[----:B------:R-:W-:Y:S04]  /*44d0*/  USEL UR10, UR6, UR4, !UP1 ;  /* 0x00000004060a7287 */ /* 0x000fe8000c800000 */
[----:B------:R-:W-:Y:S01]  /*44e0*/  UIADD3 UR11, UPT, UPT, -UR10, URZ, URZ ;  /* 0x000000ff0a0b7290 */ /* 0x000fe2000fffe1ff */
[----:B------:R-:W-:Y:S02]  /*44f0*/  @!UP0 UMOV UR4, UR9 ;  /* 0x0000000900048c82 */ /* 0x000fe40008000000 */
[----:B------:R-:W-:Y:S02]  /*4500*/  @!UP0 USHF.R.U32.HI UR4, URZ, UR41, UR4 ;  /* 0x00000029ff048299 */ /* 0x000fe40008011604 */
[----:B------:R-:W-:Y:S02]  /*4510*/  UIMAD UR8, UR39, UR11, UR6 ;  /* 0x0000000b270872a4 */ /* 0x000fe4000f8e0206 */
[----:B------:R-:W-:Y:S02]  /*4520*/  @!UP0 USEL UR4, UR5, UR4, !UP1 ;  /* 0x0000000405048287 */ /* 0x000fe4000c800000 */
[----:B------:R-:W-:Y:S02]  /*4530*/  UISETP.NE.AND UP1, UPT, UR16, URZ, UPT ;  /* 0x000000ff1000728c */ /* 0x000fe4000bf25270 */
[----:B------:R-:W-:Y:S02]  /*4540*/  @!UP0 UIMAD UR7, UR7, UR8, UR4 ;  /* 0x00000008070782a4 */ /* 0x000fe4000f8e0204 */
[----:B------:R-:W-:Y:S02]  /*4550*/  @!UP0 UIADD3 UR9, UPT, UPT, UR10, -UR4, URZ ;  /* 0x800000040a098290 */ /* 0x000fe4000fffe0ff */
[----:B------:R-:W-:Y:S02]  /*4560*/  UIADD3 UR8, UPT, UPT, -UR6, URZ, URZ ;  /* 0x000000ff06087290 */ /* 0x000fe4000fffe1ff */
[----:B------:R-:W-:Y:S02]  /*4570*/  UIADD3 UR4, UPT, UPT, -UR5, URZ, URZ ;  /* 0x000000ff05047290 */ /* 0x000fe4000fffe1ff */
[----:B------:R-:W-:Y:S03]  /*4580*/  @!UP0 UIMAD UR6, UR9, UR39, UR5 ;  /* 0x00000027090682a4 */ /* 0x000fe6000f8e0205 */
[----:B------:R-:W-:Y:S01]  /*4590*/  @!UP0 UMOV UR5, UR7 ;  /* 0x0000000700058c82 */ /* 0x000fe20008000000 */
[----:B------:R-:W-:Y:S02]  /*45a0*/  UIMAD UR7, UR31, UR4, UR23 ;  /* 0x000000041f0772a4 */ /* 0x000fe4000f8e0217 */
[----:B------:R-:W-:Y:S02]  /*45b0*/  UIMAD UR4, UR58, UR8, UR15 ;  /* 0x000000083a0472a4 */ /* 0x000fe4000f8e020f */
[----:B------:R-:W-:Y:S02]  /*45c0*/  UIMAD UR23, UR5, UR31, UR7 ;  /* 0x0000001f051772a4 */ /* 0x000fe4000f8e0207 */
[----:B------:R-:W-:Y:S11]  /*45d0*/  UIMAD UR15, UR6, UR58, UR4 ;  /* 0x0000003a060f72a4 */ /* 0x000ff6000f8e0204 */
[----:B------:R-:W-:Y:S01]  /*45e0*/  @!UPT UIADD3 URZ, UPT, UPT, URZ, URZ, URZ ;  /* 0x000000fffffff290 */ /* 0x000fe2000fffe0ff */
.L_x_63:
[----:B------:R-:W1:Y:S01]  /*45f0*/  @!UP4 LDCU.128 UR8, c[0x0][0xc10] ;  /* 0x00018200ff08c7ac */ /* 0x000e620008000c00 */
[----:B------:R-:W-:Y:S01]  /*4600*/  IMAD.MOV.U32 R9, RZ, RZ, 0x1 ;  /* 0x00000001ff097424 */ /* 0x000fe200078e00ff */
[----:B------:R-:W-:Y:S04]  /*4610*/  ISETP.NE.U32.AND P1, PT, RZ, UR54, PT ;  /* 0x00000036ff007c0c */ /* 0x000fe8000bf25070 */
[----:B------:R-:W-:Y:S01]  /*4620*/  ISETP.NE.AND.EX P1, PT, RZ, UR55, PT, P1 ;  /* 0x00000037ff007c0c */ /* 0x000fe2000bf25310 */
[----:B------:R-:W2:Y:S01]  /*4630*/  @!UP4 LDCU UR5, c[0x0][0xc0c] ;  /* 0x00018180ff05c7ac */ /* 0x000ea20008000800 */
[----:B------:R-:W-:Y:S01]  /*4640*/  SHF.L.U32 R9, R9, 0x1f, RZ ;  /* 0x0000001f09097819 */ /* 0x000fe200000006ff */
[----:B------:R-:W3:Y:S01]  /*4650*/  @!UP4 LDCU UR4, c[0x0][0xc20] ;  /* 0x00018400ff04c7ac */ /* 0x000ee20008000800 */
[----:B------:R-:W-:Y:S02]  /*4660*/  USHF.L.U32 UR43, UR20, 0x7, URZ ;  /* 0x00000007142b7899 */ /* 0x000fe400080006ff */
[----:B-1----:R-:W-:Y:S04]  /*4670*/  UIMAD.WIDE.U32 UR6, UR23, UR8, URZ ;  /* 0x00000008170672a5 */ /* 0x002fe8000f8e00ff */
[----:B------:R-:W-:Y:S02]  /*4680*/  @!UP4 USHF.R.U32.HI UR7, URZ, UR9, UR7 ;  /* 0x00000009ff07c299 */ /* 0x000fe40008011607 */
[----:B------:R-:W-:Y:S02]  /*4690*/  UIMAD.WIDE.U32 UR8, UR15, UR11, URZ ;  /* 0x0000000b0f0872a5 */ /* 0x000fe4000f8e00ff */
[----:B--2---:R-:W-:Y:S04]  /*46a0*/  @!UP4 UISETP.NE.AND UP0, UPT, UR5, 0x1, UPT ;  /* 0x000000010500c88c */ /* 0x004fe8000bf05270 */
[----:B------:R-:W-:Y:S02]  /*46b0*/  @!UP4 USEL UR7, UR23, UR7, !UP0 ;  /* 0x000000071707c287 */ /* 0x000fe4000c000000 */
[----:B------:R-:W-:Y:S01]  /*46c0*/  @!UP4 UISETP.NE.AND UP0, UPT, UR10, 0x1, UPT ;  /* 0x000000010a00c88c */ /* 0x000fe2000bf05270 */
[----:B------:R-:W-:Y:S02]  /*46d0*/  @!UP4 UMOV UR6, UR9 ;  /* 0x000000090006cc82 */ /* 0x000fe40008000000 */
[----:B---3--:R-:W-:Y:S04]  /*46e0*/  @!UP4 USHF.R.U32.HI UR6, URZ, UR4, UR6 ;  /* 0x00000004ff06c299 */ /* 0x008fe80008011606 */
[----:B------:R-:W-:Y:S04]  /*46f0*/  @!UP4 USEL UR6, UR15, UR6, !UP0 ;  /* 0x000000060f06c287 */ /* 0x000fe8000c000000 */
[----:B------:R-:W-:Y:S02]  /*4700*/  @!UP4 UIADD3 UR4, UPT, UPT, -UR7, UR6, URZ ;  /* 0x000000060704c290 */ /* 0x000fe4000fffe1ff */
[----:B------:R-:W-:Y:S02]  /*4710*/  @!UP4 UIADD3 UR6, UPT, UPT, UR7, -UR6, URZ ;  /* 0x800000060706c290 */ /* 0x000fe4000fffe0ff */
[----:B------:R-:W-:Y:S02]  /*4720*/  @!UP4 UIMAD UR23, UR4, UR5, UR23 ;  /* 0x000000050417c2a4 */ /* 0x000fe4000f8e0217 */
[----:B------:R-:W-:Y:S01]  /*4730*/  @!UP4 UIMAD UR15, UR6, UR10, UR15 ;  /* 0x0000000a060fc2a4 */ /* 0x000fe2000f8e020f */
[----:B------:R-:W-:Y:S11]  /*4740*/  BRA.U UP2, `(.L_x_64) ;  /* 0x0000000102107547 */ /* 0x000ff6000b800000 */
[----:B------:R-:W-:Y:S04]  /*4750*/  MOV R2, UR72 ;  /* 0x0000004800027c02 */ /* 0x000fe80008000f00 */
[----:B------:R-:W-:Y:S04]  /*4760*/  SHF.L.U32 R2, R2, 0x1f, RZ ;  /* 0x0000001f02027819 */ /* 0x000fe800000006ff */
[----:B------:R-:W1:Y:S02]  /*4770*/  SYNCS.PHASECHK.TRANS64.TRYWAIT P2, [UR42+0xa8], R2 ;  /* 0x0000a802ff0075a7 */ /* 0x000e64000804112a */
[----:B-1----:R-:W-:Y:S05]  /*4780*/  @!P2 BRA `(.L_x_65) ;  /* 0x000000780070a947 */ /* 0x002fea0003800000 */
.L_x_64:
[----:B------:R-:W-:Y:S05]  /*4790*/  BRA.U !UP5, `(.L_x_66) ;  /* 0x000000010d387547 */ /* 0x000fea000b800000 */
[----:B------:R-:W-:Y:S01]  /*47a0*/  UPLOP3.LUT UP1, UPT, UPT, UPT, UP6, 0x80, 0x8 ;  /* 0x000000000008789c */ /* 0x000fe20003f2f060 */
[----:B-1----:R-:W-:Y:S01]  /*47b0*/  HFMA2 R0, -RZ, RZ, 0, 5.9604644775390625e-08 ;  /* 0x00000001ff007431 */ /* 0x002fe200000001ff */
[----:B------:R-:W1:Y:S01]  /*47c0*/  LDCU.64 UR8, c[0x0][0x358] ;  /* 0x00006b00ff0877ac */ /* 0x000e620008000a00 */
[----:B------:R-:W-:Y:S03]  /*47d0*/  IMAD.MOV.U32 R60, RZ, RZ, 0x1 ;  /* 0x00000001ff3c7424 */ /* 0x000fe600078e00ff */
[----:B------:R-:W-:Y:S05]  /*47e0*/  PLOP3.LUT P2, PT, PT, PT, UP1, 0x80, 0x8 ;  /* 0x000000000008781c */ /* 0x000fea0003f4f018 */
[----:B------:R-:W2:Y:S01]  /*47f0*/  @UP1 LDCU.64 UR4, c[0x0][0x988] ;  /* 0x00013100ff0417ac */ /* 0x000ea20008000a00 */
[----:B------:R-:W-:Y:S07]  /*4800*/  @UP1 UIMAD UR6, UR52, UR54, URZ ;  /* 0x00000036340612a4 */ /* 0x000fee000f8e02ff */
[----:B------:R-:W-:Y:S01]  /*4810*/  @!P2 PRMT R60, R0, 0x7610, R60 ;  /* 0x00007610003ca816 */ /* 0x000fe2000000003c */
[----:B--2---:R-:W-:Y:S06]  /*4820*/  @UP1 UIMAD.WIDE UR4, UR6, 0x4, UR4 ;  /* 0x00000004060418a5 */ /* 0x004fec000f8e0204 */
[----:B------:R-:W-:Y:S01]  /*4830*/  IMAD.U32 R14, RZ, RZ, UR4 ;  /* 0x00000004ff0e7e24 */ /* 0x000fe2000f8e00ff */
[----:B------:R-:W-:Y:S04]  /*4840*/  MOV R15, UR5 ;  /* 0x00000005000f7c02 */ /* 0x000fe80008000f00 */
[----:B------:R-:W2:Y:S01]  /*4850*/  @!UP1 LDCU UR4, c[0x0][0x980] ;  /* 0x00013000ff0497ac */ /* 0x000ea20008000800 */
[----:B-1---5:R3:W5:Y:S02]  /*4860*/  @P2 LDG.E R27, desc[UR8][R14.64] ;  /* 0x000000080e1b2981 */ /* 0x022764000c1e1900 */
[----:B--23--:R-:W-:Y:S07]  /*4870*/  @!P2 IMAD.U32 R27, RZ, RZ, UR4 ;  /* 0x00000004ff1bae24 */ /* 0x00cfee000f8e00ff */
.L_x_66:
[----:B-----5:R-:W-:Y:S01]  /*4880*/  @!P1 FSETP.EQ.AND P3, PT, R27, RZ, PT ;  /* 0x000000ff1b00920b */ /* 0x020fe20003f62000 */
[----:B------:R-:W-:Y:S01]  /*4890*/  @!UPT UIADD3 URZ, UPT, UPT, URZ, URZ, URZ ;  /* 0x000000fffffff290 */ /* 0x000fe2000fffe0ff */
[----:B------:R-:W-:Y:S11]  /*48a0*/  @!P1 BRA `(.L_x_67) ;  /* 0x0000000000149947 */ /* 0x000ff60003800000 */
[----:B------:R-:W-:Y:S02]  /*48b0*/  LOP3.LUT P1, RZ, R60, 0xff, RZ, 0xc0, !PT ;  /* 0x000000ff3cff7812 */ /* 0x000fe4000782c0ff */
[----:B------:R-:W-:Y:S04]  /*48c0*/  PLOP3.LUT P3, PT, PT, PT, UP1, 0x80, 0x8 ;  /* 0x000000000008781c */ /* 0x000fe80003f6f018 */
[----:B------:R-:W-:Y:S07]  /*48d0*/  PLOP3.LUT P3, PT, P3, PT, PT, 0x8, 0x80 ;  /* 0x000000000080781c */ /* 0x000fee0001f6e170 */
[----:B------:R-:W-:Y:S11]  /*48e0*/  @P1 FSETP.EQ.AND P3, PT, R27, RZ, PT ;  /* 0x000000ff1b00120b */ /* 0x000ff60003f62000 */
[----:B------:R-:W-:Y:S02]  /*48f0*/  @!UPT UIADD3 URZ, UPT, UPT, URZ, URZ, URZ ;  /* 0x000000fffffff290 */ /* 0x000fe4000fffe0ff */
.L_x_67:
[----:B------:R-:W-:Y:S01]  /*4900*/  USHF.L.U32 UR11, UR51, 0x7, URZ ;  /* 0x00000007330b7899 */ /* 0x000fe200080006ff */
[----:B------:R-:W2:Y:S01]  /*4910*/  SYNCS.PHASECHK.TRANS64.TRYWAIT P1, [UR42+0x80], R9 ;  /* 0x00008009ff0075a7 */ /* 0x000ea2000802112a */
[----:B------:R-:W-:Y:S02]  /*4920*/  UISETP.NE.AND UP0, UPT, UR60, 0x1, UPT ;  /* 0x000000013c00788c */ /* 0x000fe4000bf05270 */
[----:B------:R-:W-:Y:S01]  /*4930*/  UIMAD.WIDE.U32 UR4, UR11, UR61, URZ ;  /* 0x0000003d0b0472a5 */ /* 0x000fe2000f8e00ff */
[----:B------:R-:W-:Y:S04]  /*4940*/  ELECT P2, URZ, PT ;  /* 0x0000000000ff782f */ /* 0x000fe80003840000 */
[----:B------:R-:W-:Y:S02]  /*4950*/  PLOP3.LUT P2, PT, P3, P2, PT, 0xf2, 0x2f ;  /* 0x00000000002f781c */ /* 0x000fe40001f45e72 */
[----:B------:R-:W-:Y:S02]  /*4960*/  UMOV UR4, UR5 ;  /* 0x0000000500047c82 */ /* 0x000fe40008000000 */
[----:B------:R-:W-:Y:S04]  /*4970*/  USHF.R.U32.HI UR4, URZ, UR62, UR4 ;  /* 0x0000003eff047299 */ /* 0x000fe80008011604 */
[----:B------:R-:W-:Y:S02]  /*4980*/  USEL UR12, UR11, UR4, !UP0 ;  /* 0x000000040b0c7287 */ /* 0x000fe4000c000000 */
[----:B------:R-:W-:Y:S02]  /*4990*/  UISETP.NE.AND UP0, UPT, UR63, 0x1, UPT ;  /* 0x000000013f00788c */ /* 0x000fe4000bf05270 */
[----:B------:R-:W-:Y:S02]  /*49a0*/  UIMAD.WIDE.U32 UR4, UR12, UR64, URZ ;  /* 0x000000400c0472a5 */ /* 0x000fe4000f8e00ff */
[----:B------:R-:W-:Y:S01]  /*49b0*/  UIADD3 UR6, UPT, UPT, -UR12, URZ, URZ ;  /* 0x000000ff0c067290 */ /* 0x000fe2000fffe1ff */
[----:B-1----:R-:W-:Y:S03]  /*49c0*/  @!P2 IMAD.MOV.U32 R0, RZ, 0x20, RZ ;  /* 0x00000020ff00a824 */ /* 0x002fe600078e00ff */
[----:B------:R-:W-:Y:S01]  /*49d0*/  UIMAD UR11, UR60, UR6, UR11 ;  /* 0x000000063c0b72a4 */ /* 0x000fe2000f8e020b */
[----:B------:R-:W-:Y:S01]  /*49e0*/  @!P2 IMAD.MOV.U32 R0, RZ, 0x400, R0 ;  /* 0x00000400ff00a824 */ /* 0x000fe200078e0000 */
[----:B------:R-:W-:Y:S02]  /*49f0*/  UMOV UR4, UR5 ;  /* 0x0000000500047c82 */ /* 0x000fe40008000000 */
[----:B------:R-:W-:Y:S04]  /*4a00*/  USHF.R.U32.HI UR4, URZ, UR65, UR4 ;  /* 0x00000041ff047299 */ /* 0x000fe80008011604 */
[----:B------:R-:W-:Y:S02]  /*4a10*/  USEL UR13, UR12, UR4, !UP0 ;  /* 0x000000040c0d7287 */ /* 0x000fe4000c000000 */
[----:B------:R-:W-:Y:S02]  /*4a20*/  UISETP.NE.AND UP0, UPT, UR66, 0x1, UPT ;  /* 0x000000014200788c */ /* 0x000fe4000bf05270 */
[----:B------:R-:W-:Y:S07]  /*4a30*/  UIMAD.WIDE.U32 UR4, UR13, UR67, URZ ;  /* 0x000000430d0472a5 */ /* 0x000fee000f8e00ff */
[----:B------:R-:W-:Y:S02]  /*4a40*/  UMOV UR4, UR5 ;  /* 0x0000000500047c82 */ /* 0x000fe40008000000 */
[----:B------:R-:W-:Y:S04]  /*4a50*/  USHF.R.U32.HI UR4, URZ, UR74, UR4 ;  /* 0x0000004aff047299 */ /* 0x000fe80008011604 */
[----:B------:R-:W-:Y:S02]  /*4a60*/  USEL UR14, UR13, UR4, !UP0 ;  /* 0x000000040d0e7287 */ /* 0x000fe4000c000000 */
[----:B------:R-:W-:Y:S02]  /*4a70*/  UIADD3 UR4, UPT, UPT, -UR13, URZ, URZ ;  /* 0x000000ff0d047290 */ /* 0x000fe4000fffe1ff */
[----:B------:R-:W-:Y:S02]  /*4a80*/  UIADD3 UR5, UPT, UPT, -UR14, URZ, URZ ;  /* 0x000000ff0e057290 */ /* 0x000fe4000fffe1ff */
[----:B------:R-:W-:Y:S02]  /*4a90*/  UIMAD UR12, UR63, UR4, UR12 ;  /* 0x000000043f0c72a4 */ /* 0x000fe4000f8e020c */
[----:B------:R-:W-:Y:S01]  /*4aa0*/  UIMAD UR13, UR66, UR5, UR13 ;  /* 0x00000005420d72a4 */ /* 0x000fe2000f8e020d */
[----:B--2---:R-:W-:Y:S11]  /*4ab0*/  @!P1 BRA `(.L_x_68) ;  /* 0x0000007400bc9947 */ /* 0x004ff60003800000 */
.L_x_192:
[----:B------:R-:W-:Y:S01]  /*4ac0*/  @!P2 R2UR UR4, R0 ;  /* 0x000000000004a2ca */ /* 0x000fe200000e0000 */
[----:B------:R-:W-:Y:S01]  /*4ad0*/  VOTEU.ALL UP0, P2 ;  /* 0x0000000000ff7886 */ /* 0x000fe20001000000 */
[----:B-1----:R-:W-:Y:S04]  /*4ae0*/  @!P2 IADD3 R2, P1, PT, R12, 0x680, RZ ;  /* 0x000006800c02a810 */ /* 0x002fe80007f3e0ff */
[----:B------:R-:W-:Y:S01]  /*4af0*/  @!P2 R2UR UR5, R2 ;  /* 0x000000000205a2ca */ /* 0x000fe200000e0000 */
[----:B------:R-:W-:Y:S01]  /*4b00*/  @!P2 IMAD.X R0, RZ, RZ, R13, P1 ;  /* 0x000000ffff00a224 */ /* 0x000fe200008e060d */
[----:B------:R-:W-:Y:S05]  /*4b10*/  @!UP0 UIADD3 UR8, UPT, UPT, UR42, 0x200, URZ ;  /* 0x000002002a088890 */ /* 0x000fea000fffe0ff */
[----:B------:R-:W-:Y:S01]  /*4b20*/  @!UP0 UPRMT UR6, UR4, 0x5410, URZ ;  /* 0x0000541004068896 */ /* 0x000fe200080000ff */
[----:B------:R-:W-:Y:S01]  /*4b30*/  @!P2 R2UR UR4, R0 ;  /* 0x000000000004a2ca */ /* 0x000fe200000e0000 */
[----:B------:R-:W-:Y:S01]  /*4b40*/  VOTEU.ALL UP0, P2 ;  /* 0x0000000000ff7886 */ /* 0x000fe20001000000 */
[----:B------:R-:W-:Y:S03]  /*4b50*/  @!P2 IMAD.MOV.U32 R0, RZ, RZ, 0x2000 ;  /* 0x00002000ff00a424 */ /* 0x000fe600078e00ff */
[----:B------:R-:W-:Y:S01]  /*4b60*/  IMAD.U32 R14, RZ, RZ, UR5 ;  /* 0x00000005ff0e7e24 */ /* 0x000fe2000f8e00ff */
[----:B------:R-:W-:Y:S01]  /*4b70*/  @!UP0 UMOV UR9, UR44 ;  /* 0x0000002c00098c82 */ /* 0x000fe20008000000 */
[----:B------:R-:W-:Y:S06]  /*4b80*/  @!UP0 UMOV UR10, UR43 ;  /* 0x0000002b000a8c82 */ /* 0x000fec0008000000 */
[----:B------:R-:W-:Y:S01]  /*4b90*/  IMAD.U32 R15, RZ, RZ, UR4 ;  /* 0x00000004ff0f7e24 */ /* 0x000fe2000f8e00ff */
[----:B------:R-:W-:Y:S04]  /*4ba0*/  @!P2 R2UR UR4, R14 ;  /* 0x000000000e04a2ca */ /* 0x000fe800000e0000 */
[----:B------:R-:W-:Y:S11]  /*4bb0*/  @!P2 R2UR UR5, R15 ;  /* 0x000000000f05a2ca */ /* 0x000ff600000e0000 */
[----:B------:R-:W-:Y:S02]  /*4bc0*/  @!UPT UIADD3 URZ, UPT, UPT, URZ, URZ, URZ ;  /* 0x000000fffffff290 */ /* 0x000fe4000fffe0ff */
[----:B------:R1:W-:Y:S01]  /*4bd0*/  @!UP0 UTMALDG.5D.IM2COL [UR8], [UR4], UR6 ;  /* 0x00000008040083b4 */ /* 0x0003e20008060006 */
[----:B------:R2:W-:Y:S01]  /*4be0*/  @!P2 SYNCS.ARRIVE.TRANS64.RED.A0TR RZ, [UR42+0x60], R0 ;  /* 0x00006000ffffa9a7 */ /* 0x0005e2000830042a */
[----:B------:R-:W-:Y:S01]  /*4bf0*/  SYNCS.ARRIVE.TRANS64.RED.A1T0 RZ, [UR48], RZ ;  /* 0x000000ffffff79a7 */ /* 0x000fe20008100430 */
[----:B--2---:R-:W-:Y:S01]  /*4c00*/  @!P2 IMAD.MOV.U32 R0, RZ, 0x20, RZ ;  /* 0x00000020ff00a824 */ /* 0x004fe200078e00ff */
[----:B------:R-:W2:Y:S03]  /*4c10*/  SYNCS.PHASECHK.TRANS64.TRYWAIT P1, [UR42+0x88], R9 ;  /* 0x00008809ff0075a7 */ /* 0x000ea6000802112a */
[----:B------:R-:W-:Y:S01]  /*4c20*/  @!P2 IMAD.MOV.U32 R0, RZ, 0x400, R0 ;  /* 0x00000400ff00a824 */ /* 0x000fe200078e0000 */
[----:B-12---:R-:W-:Y:S06]  /*4c30*/  @!P1 BRA `(.L_x_69) ;  /* 0x0000007400749947 */ /* 0x006fec0003800000 */
.L_x_194:
[----:B------:R-:W-:Y:S01]  /*4c40*/  @!P2 R2UR UR4, R0 ;  /* 0x000000000004a2ca */ /* 0x000fe200000e0000 */
[----:B------:R-:W-:Y:S01]  /*4c50*/  VOTEU.ALL UP0, P2 ;  /* 0x0000000000ff7886 */ /* 0x000fe20001000000 */
[----:B-1----:R-:W-:Y:S01]  /*4c60*/  @!P2 IADD3 R2, P1, PT, R12, 0x680, RZ ;  /* 0x000006800c02a810 */ /* 0x002fe20007f3e0ff */
[----:B------:R-:W-:Y:S01]  /*4c70*/  UMOV UR35, UR11 ;  /* 0x0000000b00237c82 */ /* 0x000fe20008000000 */
[----:B------:R-:W-:Y:S01]  /*4c80*/  UMOV UR36, UR12 ;  /* 0x0000000c00247c82 */ /* 0x000fe20008000000 */
[----:B------:R-:W-:Y:S01]  /*4c90*/  UMOV UR37, UR13 ;  /* 0x0000000d00257c82 */ /* 0x000fe20008000000 */
[----:B------:R-:W-:Y:S01]  /*4ca0*/  @!P2 R2UR UR5, R2 ;  /* 0x000000000205a2ca */ /* 0x000fe200000e0000 */
[----:B------:R-:W-:Y:S01]  /*4cb0*/  @!P2 IMAD.X R0, RZ, RZ, R13, P1 ;  /* 0x000000ffff00a224 */ /* 0x000fe200008e060d */
[----:B------:R-:W-:Y:S02]  /*4cc0*/  @!UP0 UIADD3 UR34, UPT, UPT, UR43, 0x10, URZ ;  /* 0x000000102b228890 */ /* 0x000fe4000fffe0ff */
[----:B------:R-:W-:Y:S01]  /*4cd0*/  @!UP0 UIADD3 UR32, UPT, UPT, UR42, 0x2200, URZ ;  /* 0x000022002a208890 */ /* 0x000fe2000fffe0ff */
[----:B------:R-:W-:Y:S02]  /*4ce0*/  UMOV UR38, UR14 ;  /* 0x0000000e00267c82 */ /* 0x000fe40008000000 */
[----:B------:R-:W-:Y:S01]  /*4cf0*/  @!UP0 UPRMT UR6, UR4, 0x5410, URZ ;  /* 0x0000541004068896 */ /* 0x000fe200080000ff */
[----:B------:R-:W-:Y:S01]  /*4d00*/  @!P2 R2UR UR4, R0 ;  /* 0x000000000004a2ca */ /* 0x000fe200000e0000 */
[----:B------:R-:W-:Y:S01]  /*4d10*/  VOTEU.ALL UP0, P2 ;  /* 0x0000000000ff7886 */ /* 0x000fe20001000000 */
[----:B------:R-:W-:Y:S03]  /*4d20*/  @!P2 IMAD.MOV.U32 R0, RZ, RZ, 0x2000 ;  /* 0x00002000ff00a424 */ /* 0x000fe600078e00ff */
[----:B------:R-:W-:Y:S08]  /*4d30*/  IMAD.U32 R14, RZ, RZ, UR5 ;  /* 0x00000005ff0e7e24 */ /* 0x000ff0000f8e00ff */
        /* <DEDUP_REMOVED lines=11> */
.L_x_196:
        /* <DEDUP_REMOVED lines=27> */
.L_x_198:
        /* <DEDUP_REMOVED lines=8> */
[----:B------:R-:W-:Y:S01]  /*5020*/  @!UP0 UIADD3 UR18, UPT, UPT, UR43, 0x30, URZ ;  /* 0x000000302b128890 */ /* 0x000fe2000fffe0ff */
[----:B------:R-:W-:Y:S01]  /*5030*/  SHF.L.U32 R8, RZ, 0x1f, RZ ;  /* 0x0000001fff087819 */ /* 0x000fe200000006ff */
        /* <DEDUP_REMOVED lines=18> */
.L_x_200:
[----:B------:R-:W-:Y:S01]  /*5160*/  @!P2 R2UR UR4, R0 ;  /* 0x000000000004a2ca */ /* 0x000fe200000e0000 */
[----:B------:R-:W-:Y:S01]  /*5170*/  VOTEU.ALL UP0, P2 ;  /* 0x0000000000ff7886 */ /* 0x000fe20001000000 */
[----:B-1----:R-:W-:Y:S04]  /*5180*/  @!P2 IADD3 R2, P1, PT, R12, 0x680, RZ ;  /* 0x000006800c02a810 */ /* 0x002fe80007f3e0ff */
[----:B------:R-:W-:Y:S01]  /*5190*/  @!P2 R2UR UR5, R2 ;  /* 0x000000000205a2ca */ /* 0x000fe200000e0000 */
[----:B------:R-:W-:Y:S01]  /*51a0*/  @!P2 IMAD.X R0, RZ, RZ, R13, P1 ;  /* 0x000000ffff00a224 */ /* 0x000fe200008e060d */
[----:B------:R-:W-:Y:S02]  /*51b0*/  @!UP0 UIADD3 UR10, UPT, UPT, UR43, 0x40, URZ ;  /* 0x000000402b0a8890 */ /* 0x000fe4000fffe0ff */
[----:B------:R-:W-:Y:S03]  /*51c0*/  @!UP0 UIADD3 UR8, UPT, UPT, UR42, 0x200, URZ ;  /* 0x000002002a088890 */ /* 0x000fe6000fffe0ff */
[----:B------:R-:W-:Y:S01]  /*51d0*/  @!UP0 UPRMT UR6, UR4, 0x5410, URZ ;  /* 0x0000541004068896 */ /* 0x000fe200080000ff */
[----:B------:R-:W-:Y:S01]  /*51e0*/  @!P2 R2UR UR4, R0 ;  /* 0x000000000004a2ca */ /* 0x000fe200000e0000 */
[----:B------:R-:W-:Y:S01]  /*51f0*/  VOTEU.ALL UP0, P2 ;  /* 0x0000000000ff7886 */ /* 0x000fe20001000000 */
[----:B------:R-:W-:Y:S03]  /*5200*/  @!P2 IMAD.MOV.U32 R0, RZ, RZ, 0x2000 ;  /* 0x00002000ff00a424 */ /* 0x000fe600078e00ff */
[----:B------:R-:W-:Y:S01]  /*5210*/  IMAD.U32 R14, RZ, RZ, UR5 ;  /* 0x00000005ff0e7e24 */ /* 0x000fe2000f8e00ff */
[----:B------:R-:W-:Y:S07]  /*5220*/  @!UP0 UMOV UR9, UR44 ;  /* 0x0000002c00098c82 */ /* 0x000fee0008000000 */
        /* <DEDUP_REMOVED lines=11> */
.L_x_202:
[----:B------:R-:W-:Y:S01]  /*52e0*/  @!P2 R2UR UR4, R0 ;  /* 0x000000000004a2ca */ /* 0x000fe200000e0000 */
[----:B------:R-:W-:Y:S01]  /*52f0*/  VOTEU.ALL UP0, P2 ;  /* 0x0000000000ff7886 */ /* 0x000fe20001000000 */
[----:B-1----:R-:W-:Y:S01]  /*5300*/  @!P2 IADD3 R2, P1, PT, R12, 0x680, RZ ;  /* 0x000006800c02a810 */ /* 0x002fe20007f3e0ff */
[----:B------:R-:W-:Y:S03]  /*5310*/  UMOV UR9, UR33 ;  /* 0x0000002100097c82 */ /* 0x000fe60008000000 */
        /* <DEDUP_REMOVED lines=20> */
.L_x_204:
[----:B------:R-:W-:Y:S01]  /*5460*/  @!P2 R2UR UR4, R0 ;  /* 0x000000000004a2ca */ /* 0x000fe200000e0000 */
[----:B------:R-:W-:Y:S01]  /*5470*/  VOTEU.ALL UP0, P2 ;  /* 0x0000000000ff7886 */ /* 0x000fe20001000000 */
[----:B-1----:R-:W-:Y:S01]  /*5480*/  @!P2 IADD3 R2, P1, PT, R12, 0x680, RZ ;  /* 0x000006800c02a810 */ /* 0x002fe20007f3e0ff */
[----:B------:R-:W-:Y:S01]  /*5490*/  UMOV UR9, UR25 ;  /* 0x0000001900097c82 */ /* 0x000fe20008000000 */
[----:B------:R-:W-:Y:S02]  /*54a0*/  @P0 SHF.R.U32.HI R4, RZ, 0x10, R5 ;  /* 0x00000010ff040819 */ /* 0x000fe40000011605 */
[----:B------:R-:W-:Y:S01]  /*54b0*/  @!P2 R2UR UR5, R2 ;  /* 0x000000000205a2ca */ /* 0x000fe200000e0000 */
[----:B------:R-:W-:Y:S01]  /*54c0*/  @!P2 IMAD.X R0, RZ, RZ, R13, P1 ;  /* 0x000000ffff00a224 */ /* 0x000fe200008e060d */
[----:B------:R-:W-:Y:S01]  /*54d0*/  @!UP0 UIADD3 UR10, UPT, UPT, UR43, 0x60, URZ ;  /* 0x000000602b0a8890 */ /* 0x000fe2000fffe0ff */
[----:B------:R-:W-:Y:S01]  /*54e0*/  @P0 R2UR UR52, R4 ;  /* 0x00000000043402ca */ /* 0x000fe200000e0000 */
        /* <DEDUP_REMOVED lines=13> */
[----:B------:R-:W2:Y:S02]  /*55c0*/  SYNCS.PHASECHK.TRANS64.TRYWAIT P1, [UR42+0x98], R8 ;  /* 0x00009808ff0075a7 */ /* 0x000ea4000802112a */
[----:B-12---:R-:W-:Y:S05]  /*55d0*/  @!P1 BRA `(.L_x_75) ;  /* 0x0000006c009c9947 */ /* 0x006fea0003800000 */
.L_x_206:
[----:B-1----:R-:W-:Y:S01]  /*55e0*/  @!P2 IMAD.MOV.U32 R0, RZ, 0x20, RZ ;  /* 0x00000020ff00a824 */ /* 0x002fe200078e00ff */
[----:B------:R-:W-:Y:S01]  /*55f0*/  @!P2 IADD3 R2, P0, PT, R12, 0x680, RZ ;  /* 0x000006800c02a810 */ /* 0x000fe20007f1e0ff */
[----:B------:R-:W-:Y:S01]  /*5600*/  VOTEU.ALL UP0, P2 ;  /* 0x0000000000ff7886 */ /* 0x000fe20001000000 */
[----:B------:R-:W-:Y:S01]  /*5610*/  UMOV UR9, UR17 ;  /* 0x0000001100097c82 */ /* 0x000fe20008000000 */
[----:B------:R-:W-:Y:S01]  /*5620*/  @!P2 IMAD.MOV.U32 R0, RZ, 0x400, R0 ;  /* 0x00000400ff00a824 */ /* 0x000fe200078e0000 */
[----:B------:R-:W-:Y:S01]  /*5630*/  @!P2 R2UR UR5, R2 ;  /* 0x000000000205a2ca */ /* 0x000fe200000e0000 */
[----:B------:R-:W-:Y:S01]  /*5640*/  UIADD3 UR20, UPT, UPT, UR15, UR68, URZ ;  /* 0x000000440f147290 */ /* 0x000fe2000fffe0ff */
[----:B------:R-:W-:Y:S01]  /*5650*/  LOP3.LUT R10, R10, 0x1, RZ, 0x3c, !PT ;  /* 0x000000010a0a7812 */ /* 0x000fe200078e3cff */
[----:B------:R-:W-:Y:S01]  /*5660*/  @!UP0 UIADD3 UR10, UPT, UPT, UR43, 0x70, URZ ;  /* 0x000000702b0a8890 */ /* 0x000fe2000fffe0ff */
[----:B------:R-:W-:Y:S01]  /*5670*/  @!P2 R2UR UR4, R0 ;  /* 0x000000000004a2ca */ /* 0x000fe200000e0000 */
[----:B------:R-:W-:Y:S01]  /*5680*/  @!P2 IMAD.X R0, RZ, RZ, R13, P0 ;  /* 0x000000ffff00a224 */ /* 0x000fe200000e060d */
[----:B------:R-:W-:Y:S02]  /*5690*/  @!UP0 UIADD3 UR8, UPT, UPT, UR42, 0x6200, URZ ;  /* 0x000062002a088890 */ /* 0x000fe4000fffe0ff */
[----:B------:R-:W-:Y:S02]  /*56a0*/  UIADD3 UR51, UPT, UPT, UR23, UR53, URZ ;  /* 0x0000003517337290 */ /* 0x000fe4000fffe0ff */
[----:B------:R-:W-:Y:S03]  /*56b0*/  UPLOP3.LUT UP2, UPT, UPT, UPT, UPT, 0x80, 0x8 ;  /* 0x000000000008789c */ /* 0x000fe60003f4f070 */
[----:B------:R-:W-:Y:S04]  /*56c0*/  IMAD.U32 R4, RZ, RZ, UR5 ;  /* 0x00000005ff047e24 */ /* 0x000fe8000f8e00ff */
[----:B------:R-:W-:Y:S01]  /*56d0*/  @!UP0 UPRMT UR6, UR4, 0x5410, URZ ;  /* 0x0000541004068896 */ /* 0x000fe200080000ff */
[----:B------:R-:W-:Y:S01]  /*56e0*/  @!P2 R2UR UR4, R0 ;  /* 0x000000000004a2ca */ /* 0x000fe200000e0000 */
[----:B------:R-:W-:Y:S11]  /*56f0*/  VOTEU.ALL UP0, P2 ;  /* 0x0000000000ff7886 */ /* 0x000ff60001000000 */
[----:B------:R-:W-:Y:S01]  /*5700*/  @!UPT UIADD3 URZ, UPT, UPT, URZ, URZ, URZ ;  /* 0x000000fffffff290 */ /* 0x000fe2000fffe0ff */
[----:B------:R-:W-:Y:S01]  /*5710*/  IMAD.U32 R5, RZ, RZ, UR4 ;  /* 0x00000004ff057e24 */ /* 0x000fe2000f8e00ff */
[----:B------:R-:W-:Y:S04]  /*5720*/  @!P2 R2UR UR4, R4 ;  /* 0x000000000404a2ca */ /* 0x000fe800000e0000 */
[----:B------:R-:W-:Y:S11]  /*5730*/  @!P2 R2UR UR5, R5 ;  /* 0x000000000505a2ca */ /* 0x000ff600000e0000 */
[----:B------:R-:W-:Y:S02]  /*5740*/  @!UPT UIADD3 URZ, UPT, UPT, URZ, URZ, URZ ;  /* 0x000000fffffff290 */ /* 0x000fe4000fffe0ff */
[----:B------:R1:W-:Y:S01]  /*5750*/  @!UP0 UTMALDG.5D.IM2COL [UR8], [UR4], UR6 ;  /* 0x00000008040083b4 */ /* 0x0003e20008060006 */
[----:B------:R1:W-:Y:S01]  /*5760*/  @!P2 SYNCS.ARRIVE.TRANS64.RED.A0TR RZ, [UR42+0x78], R3 ;  /* 0x00007803ffffa9a7 */ /* 0x0003e2000830042a */
[----:B------:R-:W-:Y:S01]  /*5770*/  SYNCS.ARRIVE.TRANS64.RED.A1T0 RZ, [UR45], RZ ;  /* 0x000000ffffff79a7 */ /* 0x000fe2000810042d */
[----:B------:R-:W-:Y:S05]  /*5780*/  BRA.U UP3, `(.L_x_76) ;  /* 0xffffffe903787547 */ /* 0x000fea000b83ffff */
[----:B------:R-:W2:Y:S02]  /*5790*/  SYNCS.PHASECHK.TRANS64.TRYWAIT P0, [UR42+0x80], R9 ;  /* 0x00008009ff0075a7 */ /* 0x000ea4000800112a */
[----:B--2---:R-:W-:Y:S05]  /*57a0*/  @!P0 BRA `(.L_x_77) ;  /* 0x0000006c00408947 */ /* 0x004fea0003800000 */
.L_x_208:
[----:B------:R-:W3:Y:S02]  /*57b0*/  SYNCS.PHASECHK.TRANS64.TRYWAIT P0, [UR42+0x88], R9 ;  /* 0x00008809ff0075a7 */ /* 0x000ee4000800112a */
[----:B---3--:R-:W-:Y:S05]  /*57c0*/  @!P0 BRA `(.L_x_78) ;  /* 0x0000006c00508947 */ /* 0x008fea0003800000 */
.L_x_210:
[----:B------:R-:W3:Y:S01]  /*57d0*/  SYNCS.PHASECHK.TRANS64.TRYWAIT P0, [UR42+0x90], R9 ;  /* 0x00009009ff0075a7 */ /* 0x000ee2000800112a */
[----:B--2---:R-:W-:Y:S01]  /*57e0*/  HFMA2 R0, -RZ, RZ, 0, 5.9604644775390625e-08 ;  /* 0x00000001ff007431 */ /* 0x004fe200000001ff */
[----:B---3--:R-:W-:Y:S06]  /*57f0*/  @!P0 BRA `(.L_x_79) ;  /* 0x0000006c005c8947 */ /* 0x008fec0003800000 */
.L_x_212:
[----:B--2---:R-:W-:Y:S02]  /*5800*/  MOV R2, UR42 ;  /* 0x0000002a00027c02 */ /* 0x004fe40008000f00 */
[----:B------:R-:W-:-:S07]  /*5810*/  SHF.L.U32 R0, R0, 0x1f, RZ ;  /* 0x0000001f00007819 */ /* 0x000fce00000006ff */
.L_x_80:
[----:B--2---:R2:W3:Y:S02]  /*5820*/  SYNCS.PHASECHK.TRANS64.TRYWAIT P0, [R2+URZ+0x98], R0 ;  /* 0x00009800020075a7 */ /* 0x0044e400080011ff */
[----:B---3--:R-:W-:Y:S05]  /*5830*/  @!P0 NANOSLEEP.SYNCS 0x989680 ;  /* 0x009896800000895d */ /* 0x008fea0003900000 */
[----:B------:R-:W3:Y:S02]  /*5840*/  @!P0 SYNCS.PHASECHK.TRANS64 P0, [R2+URZ+0x98], R0 ;  /* 0x00009800020085a7 */ /* 0x000ee400080010ff */
[----:B-1-3--:R-:W-:Y:S05]  /*5850*/  @P0 EXIT ;  /* 0x000000000000094d */ /* 0x00afea0003800000 */
[----:B------:R-:W-:Y:S05]  /*5860*/  BRA `(.L_x_80) ;  /* 0xfffffffc00ec7947 */ /* 0x000fea000383ffff */
.L_x_61:
[----:B------:R-:W-:-:S06]  /*5870*/  UISETP.GE.AND UP0, UPT, UR18, 0x4, UPT ;  /* 0x000000041200788c */ /* 0x000fcc000bf06270 */
[----:B------:R-:W-:-:S13]  /*5880*/  PLOP3.LUT P0, PT, PT, PT, UP0, 0x80, 0x8 ;  /* 0x000000000008781c */ /* 0x000fda0003f0f008 */
[----:B-1----:R-:W-:Y:S05]  /*5890*/  @!P0 EXIT ;  /* 0x000000000000894d */ /* 0x002fea0003800000 */
[----:B------:R-:W1:Y:S08]  /*58a0*/  S2UR UR4, SR_CgaCtaId ;  /* 0x00000000000479c3 */ /* 0x000e700000008800 */
[----:B------:R-:W-:Y:S01]  /*58b0*/  BAR.SYNC.DEFER_BLOCKING 0x6, 0xa0 ;  /* 0x0182800000007b1d */ /* 0x000fe20000010000 */
[C---:B------:R-:W-:Y:S01]  /*58c0*/  IMAD.SHL.U32 R0, R58.reuse, 0x10, RZ ;  /* 0x000000103a007824 */ /* 0x040fe200078e00ff */
[C---:B------:R-:W-:Y:S01]  /*58d0*/  SHF.L.U32 R23, R58.reuse, 0x10, RZ ;  /* 0x000000103a177819 */ /* 0x040fe200000006ff */
[C---:B------:R-:W-:Y:S01]  /*58e0*/  IMAD.SHL.U32 R57, R58.reuse, 0x2, RZ ;  /* 0x000000023a397824 */ /* 0x040fe200078e00ff */
[----:B------:R-:W-:Y:S01]  /*58f0*/  LOP3.LUT R59, R58, 0x60, RZ, 0xc0, !PT ;  /* 0x000000603a3b7812 */ /* 0x000fe200078ec0ff */
[----:B------:R-:W-:Y:S01]  /*5900*/  HFMA2 R55, -RZ, RZ, 0, 0 ;  /* 0x00000000ff377431 */ /* 0x000fe200000001ff */
[----:B------:R-:W-:-:S02]  /*5910*/  UMOV UR49, 0x400 ;  /* 0x0000040000317882 */ /* 0x000fc40000000000 */
[----:B------:R-:W2:Y:S01]  /*5920*/  LDC.64 R50, c[0x0][0x9b0] ;  /* 0x00026c00ff327b82 */ /* 0x000ea20000000a00 */
[----:B------:R-:W3:Y:S01]  /*5930*/  LDCU.128 UR8, c[0x0][0xb80] ;  /* 0x00017000ff0877ac */ /* 0x000ee20008000c00 */
[----:B------:R-:W-:Y:S01]  /*5940*/  LOP3.LUT R4, R0, 0x60, RZ, 0xc0, !PT ;  /* 0x0000006000047812 */ /* 0x000fe200078ec0ff */
[----:B------:R-:W-:Y:S01]  /*5950*/  IMAD.MOV.U32 R56, RZ, RZ, RZ ;  /* 0x000000ffff387224 */ /* 0x000fe200078e00ff */
[----:B------:R-:W-:Y:S01]  /*5960*/  LOP3.LUT R70, R58, 0x2, RZ, 0xc0, !PT ;  /* 0x000000023a467812 */ /* 0x000fe200078ec0ff */
[----:B------:R-:W4:Y:S01]  /*5970*/  LDCU UR63, c[0x0][0x370] ;  /* 0x00006e00ff3f77ac */ /* 0x000f220008000800 */
[----:B------:R-:W-:Y:S02]  /*5980*/  LOP3.LUT R57, R4, 0xc, R57, 0xf8, !PT ;  /* 0x0000000c04397812 */ /* 0x000fe400078ef839 */
[----:B------:R-:W2:Y:S01]  /*5990*/  LDC.64 R48, c[0x0][0x9a8] ;  /* 0x00026a00ff307b82 */ /* 0x000ea20000000a00 */
[----:B------:R-:W-:Y:S01]  /*59a0*/  LOP3.LUT R58, R58, 0x4, RZ, 0xc0, !PT ;  /* 0x000000043a3a7812 */ /* 0x000fe200078ec0ff */
[----:B------:R-:W2:Y:S01]  /*59b0*/  LDCU.64 UR54, c[0x0][0x348] ;  /* 0x00006900ff3677ac */ /* 0x000ea20008000a00 */
[----:B------:R-:W-:-:S02]  /*59c0*/  LOP3.LUT R57, R57, 0x790, R0, 0xf8, !PT ;  /* 0x0000079039397812 */ /* 0x000fc400078ef800 */
[----:B------:R-:W-:Y:S01]  /*59d0*/  MOV R22, RZ ;  /* 0x000000ff00167202 */ /* 0x000fe20000000f00 */
[----:B------:R-:W2:Y:S01]  /*59e0*/  LDCU UR48, c[0x0][0xc0c] ;  /* 0x00018180ff3077ac */ /* 0x000ea20008000800 */
[----:B------:R-:W-:Y:S01]  /*59f0*/  LOP3.LUT R23, R23, 0x600000, RZ, 0xc0, !PT ;  /* 0x0060000017177812 */ /* 0x000fe200078ec0ff */
[----:B-1----:R-:W-:Y:S01]  /*5a00*/  ULEA UR49, UR4, UR49, 0x18 ;  /* 0x0000003104317291 */ /* 0x002fe2000f8ec0ff */
[----:B---3--:R-:W-:Y:S01]  /*5a10*/  IMAD.U32 R67, RZ, RZ, UR8 ;  /* 0x00000008ff437e24 */ /* 0x008fe2000f8e00ff */
[----:B------:R-:W1:Y:S01]  /*5a20*/  LDCU.64 UR4, c[0x0][0x990] ;  /* 0x00013200ff0477ac */ /* 0x000e620008000a00 */
[----:B------:R-:W-:Y:S01]  /*5a30*/  MOV R66, UR9 ;  /* 0x0000000900427c02 */ /* 0x000fe20008000f00 */
[----:B------:R-:W-:Y:S02]  /*5a40*/  IMAD.U32 R65, RZ, RZ, UR10 ;  /* 0x0000000aff417e24 */ /* 0x000fe4000f8e00ff */
[----:B------:R-:W-:Y:S01]  /*5a50*/  IMAD.U32 R64, RZ, RZ, UR11 ;  /* 0x0000000bff407e24 */ /* 0x000fe2000f8e00ff */
[----:B------:R-:W3:Y:S02]  /*5a60*/  LDCU UR38, c[0x0][0xc30] ;  /* 0x00018600ff2677ac */ /* 0x000ee40008000800 */
[----:B------:R-:W4:Y:S01]  /*5a70*/  LDS R2, [UR49+0x100] ;  /* 0x00010031ff027984 */ /* 0x000f220008000800 */
[----:B------:R-:W2:Y:S01]  /*5a80*/  LDCU.64 UR60, c[0x0][0x988] ;  /* 0x00013100ff3c77ac */ /* 0x000ea20008000a00 */
[----:B------:R-:W2:Y:S01]  /*5a90*/  LDCU.64 UR46, c[0x0][0xc28] ;  /* 0x00018500ff2e77ac */ /* 0x000ea20008000a00 */
[----:B------:R-:W2:Y:S01]  /*5aa0*/  LDCU.128 UR56, c[0x0][0xc10] ;  /* 0x00018200ff3877ac */ /* 0x000ea20008000c00 */
[----:B-1----:R-:W-:Y:S01]  /*5ab0*/  MOV R63, UR4 ;  /* 0x00000004003f7c02 */ /* 0x002fe20008000f00 */
[----:B------:R-:W-:Y:S01]  /*5ac0*/  IMAD.U32 R62, RZ, RZ, UR5 ;  /* 0x00000005ff3e7e24 */ /* 0x000fe2000f8e00ff */
[----:B------:R-:W-:Y:S01]  /*5ad0*/  UIADD3 UR4, UPT, UPT, UR49, 0x200, URZ ;  /* 0x0000020031047890 */ /* 0x000fe2000fffe0ff */
[----:B------:R-:W1:Y:S05]  /*5ae0*/  LDCU UR62, c[0x0][0x374] ;  /* 0x00006e80ff3e77ac */ /* 0x000e6a0008000800 */
[----:B------:R-:W-:Y:S01]  /*5af0*/  IMAD.U32 R52, RZ, RZ, UR4 ;  /* 0x00000004ff347e24 */ /* 0x000fe2000f8e00ff */
[----:B------:R-:W-:Y:S01]  /*5b00*/  UMOV UR53, URZ ;  /* 0x000000ff00357c82 */ /* 0x000fe20008000000 */
[----:B------:R-:W-:-:S02]  /*5b10*/  UMOV UR50, URZ ;  /* 0x000000ff00327c82 */ /* 0x000fc40008000000 */
[----:B------:R-:W-:-:S04]  /*5b20*/  IMAD R57, R57, 0x4, R52 ;  /* 0x0000000439397824 */ /* 0x000fc800078e0234 */
[--C-:B------:R-:W-:Y:S02]  /*5b30*/  IMAD R70, R70, -0x10, R57.reuse ;  /* 0xfffffff046467824 */ /* 0x100fe400078e0239 */
[----:B------:R-:W-:Y:S02]  /*5b40*/  IMAD R69, R58, -0x10, R57 ;  /* 0xfffffff03a457824 */ /* 0x000fe400078e0239 */
[C---:B----4-:R-:W-:Y:S01]  /*5b50*/  VIADD R3, R2.reuse, 0x80 ;  /* 0x0000008002037836 */ /* 0x050fe20000000000 */
[----:B------:R-:W-:-:S04]  /*5b60*/  LOP3.LUT R2, R2, 0xffff, RZ, 0xc0, !PT ;  /* 0x0000ffff02027812 */ /* 0x000fc800078ec0ff */
[----:B------:R-:W-:-:S05]  /*5b70*/  LOP3.LUT R3, R3, 0xffff, RZ, 0xc0, !PT ;  /* 0x0000ffff03037812 */ /* 0x000fca00078ec0ff */
[----:B-123--:R4:W-:Y:S02]  /*5b80*/  STL.64 [R1], R2 ;  /* 0x0000000201007387 */ /* 0x00e9e40000100a00 */
.L_x_156:
[----:B----4-:R-:W-:Y:S04]  /*5b90*/  SHF.L.U32 R2, R55, 0x1f, RZ ;  /* 0x0000001f37027819 */ /* 0x010fe800000006ff */
[----:B-1----:R-:W1:Y:S02]  /*5ba0*/  SYNCS.PHASECHK.TRANS64.TRYWAIT P0, [UR49+0xb0], R2 ;  /* 0x0000b002ff0075a7 */ /* 0x002e640008001131 */
[----:B-12---:R-:W-:Y:S05]  /*5bb0*/  @!P0 BRA `(.L_x_81) ;  /* 0x0000006800848947 */ /* 0x006fea0003800000 */
.L_x_214:
[----:B------:R-:W2:Y:S01]  /*5bc0*/  LDS.128 R4, [UR49+0xf0] ;  /* 0x0000f031ff047984 */ /* 0x000ea20008000c00 */
[----:B------:R-:W-:Y:S01]  /*5bd0*/  UIADD3 UR4, UPT, UPT, UR49, 0xb8, URZ ;  /* 0x000000b831047890 */ /* 0x000fe2000fffe0ff */
[----:B-1----:R-:W-:Y:S01]  /*5be0*/  IMAD R2, R22, 0x4, R1 ;  /* 0x0000000416027824 */ /* 0x002fe200078e0201 */
[----:B------:R-:W-:Y:S01]  /*5bf0*/  UISETP.GE.AND UP0, UPT, UR39, 0x1, UPT ;  /* 0x000000012700788c */ /* 0x000fe2000bf06270 */
[----:B------:R-:W-:Y:S01]  /*5c00*/  @!PT LDS RZ, [RZ] ;  /* 0x00000000fffff984 */ /* 0x000fe20000000800 */
[----:B------:R-:W-:Y:S01]  /*5c10*/  @!PT LDS RZ, [RZ] ;  /* 0x00000000fffff984 */ /* 0x000fe20000000800 */
[----:B------:R-:W-:Y:S01]  /*5c20*/  @!PT LDS RZ, [RZ] ;  /* 0x00000000fffff984 */ /* 0x000fe20000000800 */
[----:B------:R-:W-:Y:S01]  /*5c30*/  @!PT LDS RZ, [RZ] ;  /* 0x00000000fffff984 */ /* 0x000fe20000000800 */
[----:B------:R1:W-:Y:S06]  /*5c40*/  MEMBAR.ALL.CTA ;  /* 0x0000000000007992 */ /* 0x0003ec0000008000 */
[----:B-1----:R-:W1:Y:S01]  /*5c50*/  FENCE.VIEW.ASYNC.S ;  /* 0x00000000000073c6 */ /* 0x002e620000000000 */
[----:B------:R-:W-:Y:S09]  /*5c60*/  UPRMT UR4, URZ, 0x654, UR4 ;  /* 0x00000654ff047896 */ /* 0x000ff20008000004 */
[----:B-1----:R-:W-:Y:S01]  /*5c70*/  SYNCS.ARRIVE.TRANS64.RED.A1T0 RZ, [UR4], RZ ;  /* 0x000000ffffff79a7 */ /* 0x002fe20008100404 */
[----:B------:R-:W5:Y:S01]  /*5c80*/  LDL R2, [R2] ;  /* 0x0000000002027983 */ /* 0x000f620000100800 */
[----:B--2---:R-:W-:Y:S11]  /*5c90*/  LOP3.LUT P0, RZ, R6, 0x1, RZ, 0xc0, !PT ;  /* 0x0000000106ff7812 */ /* 0x004ff6000780c0ff */
[----:B------:R-:W-:Y:S02]  /*5ca0*/  @!UPT UIADD3 URZ, UPT, UPT, URZ, URZ, URZ ;  /* 0x000000fffffff290 */ /* 0x000fe4000fffe0ff */
[----:B------:R-:W-:Y:S01]  /*5cb0*/  VOTEU.ANY UP1, P0 ;  /* 0x0000000000ff7886 */ /* 0x000fe20000020100 */
[----:B------:R-:W-:Y:S01]  /*5cc0*/  PLOP3.LUT P0, PT, PT, PT, UP1, 0x80, 0x8 ;  /* 0x000000000008781c */ /* 0x000fe20003f0f018 */
[----:B------:R-:W-:Y:S06]  /*5cd0*/  UP2UR UR4, UPR, URZ, 0x2 ;  /* 0x00000002ff047883 */ /* 0x000fec0008000000 */
[----:B------:R-:W-:Y:S06]  /*5ce0*/  IMAD.U32 R77, RZ, RZ, UR4 ;  /* 0x00000004ff4d7e24 */ /* 0x000fec000f8e00ff */
[----:B------:R-:W-:Y:S02]  /*5cf0*/  @P0 MOV R3, R4 ;  /* 0x0000000400030202 */ /* 0x000fe40000000f00 */
[----:B------:R-:W-:Y:S02]  /*5d00*/  @P0 LOP3.LUT R0, R5, 0xffff, RZ, 0xc0, !PT ;  /* 0x0000ffff05000812 */ /* 0x000fe400078ec0ff */
[----:B------:R-:W-:Y:S02]  /*5d10*/  @P0 R2UR UR5, R3 ;  /* 0x00000000030502ca */ /* 0x000fe400000e0000 */
[----:B------:R-:W-:Y:S11]  /*5d20*/  @P0 R2UR UR4, R0 ;  /* 0x00000000000402ca */ /* 0x000ff600000e0000 */
[----:B------:R-:W-:Y:S02]  /*5d30*/  @UP1 UMOV UR37, UR5 ;  /* 0x0000000500251c82 */ /* 0x000fe40008000000 */
[----:B------:R-:W-:Y:S01]  /*5d40*/  @UP1 UMOV UR36, UR4 ;  /* 0x0000000400241c82 */ /* 0x000fe20008000000 */
[----:B------:R-:W-:Y:S05]  /*5d50*/  BRA.U !UP0, `(.L_x_82) ;  /* 0x0000000108cc7547 */ /* 0x000fea000b800000 */
[----:B------:R-:W1:Y:S01]  /*5d60*/  LDCU UR9, c[0x0][0xc20] ;  /* 0x00018400ff0977ac */ /* 0x000e620008000800 */
[----:B------:R-:W-:Y:S02]  /*5d70*/  UIMAD.WIDE.U32 UR4, UR62, UR59, URZ ;  /* 0x0000003b3e0472a5 */ /* 0x000fe4000f8e00ff */
[----:B------:R-:W-:Y:S02]  /*5d80*/  UIMAD.WIDE.U32 UR6, UR63, UR56, URZ ;  /* 0x000000383f0672a5 */ /* 0x000fe4000f8e00ff */
[----:B------:R-:W-:Y:S02]  /*5d90*/  UIMAD.WIDE.U32 UR10, UR36, UR59, URZ ;  /* 0x0000003b240a72a5 */ /* 0x000fe4000f8e00ff */
[----:B------:R-:W-:Y:S02]  /*5da0*/  UISETP.NE.AND UP0, UPT, UR58, 0x1, UPT ;  /* 0x000000013a00788c */ /* 0x000fe4000bf05270 */
[----:B------:R-:W-:Y:S02]  /*5db0*/  UISETP.NE.AND UP1, UPT, UR48, 0x1, UPT ;  /* 0x000000013000788c */ /* 0x000fe4000bf25270 */
[----:B------:R-:W-:Y:S02]  /*5dc0*/  UISETP.NE.AND UP2, UPT, UR39, 0x1, UPT ;  /* 0x000000012700788c */ /* 0x000fe4000bf45270 */
[----:B------:R-:W-:Y:S01]  /*5dd0*/  UIMAD.WIDE.U32 UR12, UR37, UR56, URZ ;  /* 0x00000038250c72a5 */ /* 0x000fe2000f8e00ff */
[----:B------:R-:W-:Y:S01]  /*5de0*/  UMOV UR4, UR5 ;  /* 0x0000000500047c82 */ /* 0x000fe20008000000 */
[----:B------:R-:W-:Y:S01]  /*5df0*/  UMOV UR6, UR11 ;  /* 0x0000000b00067c82 */ /* 0x000fe20008000000 */
[----:B-1----:R-:W-:Y:S03]  /*5e00*/  USHF.R.U32.HI UR8, URZ, UR9, UR4 ;  /* 0x00000009ff087299 */ /* 0x002fe60008011604 */
[----:B------:R-:W-:Y:S02]  /*5e10*/  UMOV UR4, UR7 ;  /* 0x0000000700047c82 */ /* 0x000fe40008000000 */
[----:B------:R-:W-:Y:S02]  /*5e20*/  USHF.R.U32.HI UR5, URZ, UR57, UR4 ;  /* 0x00000039ff057299 */ /* 0x000fe40008011604 */
[----:B------:R-:W-:Y:S02]  /*5e30*/  USEL UR4, UR62, UR8, !UP0 ;  /* 0x000000083e047287 */ /* 0x000fe4000c000000 */
[----:B------:R-:W-:Y:S02]  /*5e40*/  USHF.R.U32.HI UR8, URZ, UR9, UR6 ;  /* 0x00000009ff087299 */ /* 0x000fe40008011606 */
[----:B------:R-:W-:Y:S02]  /*5e50*/  UIMAD.WIDE.U32 UR6, UR4, UR46, URZ ;  /* 0x0000002e040672a5 */ /* 0x000fe4000f8e00ff */
[----:B------:R-:W-:Y:S02]  /*5e60*/  USEL UR9, UR63, UR5, !UP1 ;  /* 0x000000053f097287 */ /* 0x000fe4000c800000 */
[----:B------:R-:W-:Y:S02]  /*5e70*/  USEL UR8, UR36, UR8, !UP0 ;  /* 0x0000000824087287 */ /* 0x000fe4000c000000 */
[----:B------:R-:W-:Y:S01]  /*5e80*/  UIMAD.WIDE.U32 UR10, UR9, UR46, URZ ;  /* 0x0000002e090a72a5 */ /* 0x000fe2000f8e00ff */
[----:B------:R-:W-:Y:S01]  /*5e90*/  UMOV UR6, UR7 ;  /* 0x0000000700067c82 */ /* 0x000fe20008000000 */
[----:B------:R-:W-:Y:S01]  /*5ea0*/  UMOV UR5, UR13 ;  /* 0x0000000d00057c82 */ /* 0x000fe20008000000 */
[----:B------:R-:W-:Y:S02]  /*5eb0*/  @UP2 USHF.R.U32.HI UR4, URZ, UR47, UR6 ;  /* 0x0000002fff042299 */ /* 0x000fe40008011606 */
[----:B------:R-:W-:Y:S02]  /*5ec0*/  USHF.R.U32.HI UR5, URZ, UR57, UR5 ;  /* 0x00000039ff057299 */ /* 0x000fe40008011605 */
[----:B------:R-:W-:Y:S02]  /*5ed0*/  UIMAD UR4, UR39, UR4, URZ ;  /* 0x00000004270472a4 */ /* 0x000fe4000f8e02ff */
[----:B------:R-:W-:Y:S02]  /*5ee0*/  USEL UR5, UR37, UR5, !UP1 ;  /* 0x0000000525057287 */ /* 0x000fe4000c800000 */
[----:B------:R-:W-:Y:S01]  /*5ef0*/  UISETP.GE.AND UP0, UPT, UR8, UR4, UPT ;  /* 0x000000040800728c */ /* 0x000fe2000bf06270 */
[----:B------:R-:W-:Y:S01]  /*5f00*/  UMOV UR6, UR11 ;  /* 0x0000000b00067c82 */ /* 0x000fe20008000000 */
[----:B------:R-:W-:Y:S02]  /*5f10*/  UIMAD.WIDE.U32 UR10, UR8, UR46, URZ ;  /* 0x0000002e080a72a5 */ /* 0x000fe4000f8e00ff */
[----:B------:R-:W-:Y:S04]  /*5f20*/  @UP2 USHF.R.U32.HI UR9, URZ, UR47, UR6 ;  /* 0x0000002fff092299 */ /* 0x000fe80008011606 */
[----:B------:R-:W-:Y:S01]  /*5f30*/  UIMAD UR6, UR39, UR9, URZ ;  /* 0x00000009270672a4 */ /* 0x000fe2000f8e02ff */
[----:B------:R-:W-:Y:S03]  /*5f40*/  UMOV UR4, UR11 ;  /* 0x0000000b00047c82 */ /* 0x000fe60008000000 */
[----:B------:R-:W-:Y:S02]  /*5f50*/  UISETP.GE.OR UP0, UPT, UR5, UR6, UP0 ;  /* 0x000000060500728c */ /* 0x000fe40008706670 */
[----:B------:R-:W-:Y:S02]  /*5f60*/  USHF.R.U32.HI UR4, URZ, UR47, UR4 ;  /* 0x0000002fff047299 */ /* 0x000fe40008011604 */
[----:B------:R-:W-:Y:S02]  /*5f70*/  UIMAD.WIDE.U32 UR6, UR5, UR46, URZ ;  /* 0x0000002e050672a5 */ /* 0x000fe4000f8e00ff */
[----:B------:R-:W-:Y:S02]  /*5f80*/  USEL UR11, UR8, UR4, !UP2 ;  /* 0x00000004080b7287 */ /* 0x000fe4000d000000 */
[----:B------:R-:W-:Y:S02]  /*5f90*/  UIADD3 UR6, UPT, UPT, -UR5, URZ, URZ ;  /* 0x000000ff05067290 */ /* 0x000fe4000fffe1ff */
[----:B------:R-:W-:Y:S02]  /*5fa0*/  UIADD3 UR10, UPT, UPT, -UR11, URZ, URZ ;  /* 0x000000ff0b0a7290 */ /* 0x000fe4000fffe1ff */
[----:B------:R-:W-:Y:S02]  /*5fb0*/  UIMAD UR6, UR48, UR6, UR37 ;  /* 0x00000006300672a4 */ /* 0x000fe4000f8e0225 */
[----:B------:R-:W-:Y:S01]  /*5fc0*/  UIMAD UR10, UR39, UR10, UR8 ;  /* 0x0000000a270a72a4 */ /* 0x000fe2000f8e0208 */
[----:B------:R-:W-:Y:S01]  /*5fd0*/  @!UP0 UMOV UR4, UR7 ;  /* 0x0000000700048c82 */ /* 0x000fe20008000000 */
[----:B------:R-:W-:Y:S02]  /*5fe0*/  UIADD3 UR7, UPT, UPT, -UR8, URZ, URZ ;  /* 0x000000ff08077290 */ /* 0x000fe4000fffe1ff */
[----:B------:R-:W-:Y:S04]  /*5ff0*/  @!UP0 USHF.R.U32.HI UR4, URZ, UR47, UR4 ;  /* 0x0000002fff048299 */ /* 0x000fe80008011604 */
[----:B------:R-:W-:Y:S04]  /*6000*/  @!UP0 USEL UR4, UR5, UR4, !UP2 ;  /* 0x0000000405048287 */ /* 0x000fe8000d000000 */
[----:B------:R-:W-:Y:S02]  /*6010*/  @!UP0 UIMAD UR9, UR9, UR10, UR4 ;  /* 0x0000000a090982a4 */ /* 0x000fe4000f8e0204 */
[----:B------:R-:W-:Y:S02]  /*6020*/  @!UP0 UIADD3 UR10, UPT, UPT, UR11, -UR4, URZ ;  /* 0x800000040b0a8290 */ /* 0x000fe4000fffe0ff */
[----:B------:R-:W-:Y:S02]  /*6030*/  UIMAD UR4, UR58, UR7, UR36 ;  /* 0x000000073a0472a4 */ /* 0x000fe4000f8e0224 */
[----:B------:R-:W-:Y:S03]  /*6040*/  @!UP0 UIMAD UR8, UR10, UR39, UR5 ;  /* 0x000000270a0882a4 */ /* 0x000fe6000f8e0205 */
[----:B------:R-:W-:Y:S02]  /*6050*/  @!UP0 UMOV UR5, UR9 ;  /* 0x0000000900058c82 */ /* 0x000fe40008000000 */
[----:B------:R-:W-:Y:S02]  /*6060*/  UIMAD UR37, UR5, UR48, UR6 ;  /* 0x00000030052572a4 */ /* 0x000fe4000f8e0206 */
[----:B------:R-:W-:Y:S11]  /*6070*/  UIMAD UR36, UR8, UR58, UR4 ;  /* 0x0000003a082472a4 */ /* 0x000ff6000f8e0204 */
[----:B------:R-:W-:Y:S01]  /*6080*/  @!UPT UIADD3 URZ, UPT, UPT, URZ, URZ, URZ ;  /* 0x000000fffffff290 */ /* 0x000fe2000fffe0ff */
.L_x_82:
[----:B------:R-:W-:Y:S01]  /*6090*/  UISETP.NE.AND UP0, UPT, UR38, 0x1, UPT ;  /* 0x000000012600788c */ /* 0x000fe2000bf05270 */
[----:B------:R-:W-:Y:S01]  /*60a0*/  @P0 SHF.R.U32.HI R4, RZ, 0x10, R5 ;  /* 0x00000010ff040819 */ /* 0x000fe20000011605 */
[----:B------:R-:W-:Y:S01]  /*60b0*/  USHF.L.U32 UR41, UR20, 0x7, URZ ;  /* 0x0000000714297899 */ /* 0x000fe200080006ff */
[----:B------:R-:W-:Y:S01]  /*60c0*/  R2UR UR11, R71 ;  /* 0x00000000470b72ca */ /* 0x000fe200000e0000 */
[----:B------:R-:W-:Y:S01]  /*60d0*/  BSSY.RECONVERGENT B6, `(.L_x_83) ;  /* 0x0000035000067945 */ /* 0x000fe20003800200 */
[----:B------:R-:W-:Y:S02]  /*60e0*/  @P0 R2UR UR11, R4 ;  /* 0x00000000040b02ca */ /* 0x000fe400000e0000 */
[----:B------:R-:W-:Y:S04]  /*60f0*/  LOP3.LUT P0, RZ, R52, 0x1b0, RZ, 0xc0, !PT ;  /* 0x000001b034ff7812 */ /* 0x000fe8000780c0ff */
[----:B------:R-:W1:Y:S07]  /*6100*/  @!UP0 LDCU.128 UR12, c[0x0][0xc10] ;  /* 0x00018200ff0c87ac */ /* 0x000e6e0008000c00 */
[----:B------:R-:W-:Y:S01]  /*6110*/  IMAD.U32 R71, RZ, RZ, UR11 ;  /* 0x0000000bff477e24 */ /* 0x000fe2000f8e00ff */
[----:B------:R-:W2:Y:S01]  /*6120*/  @!UP0 LDCU UR5, c[0x0][0xc0c] ;  /* 0x00018180ff0587ac */ /* 0x000ea20008000800 */
[----:B------:R-:W3:Y:S01]  /*6130*/  @!UP0 LDCU UR10, c[0x0][0xc20] ;  /* 0x00018400ff0a87ac */ /* 0x000ee20008000800 */
[----:B-1----:R-:W-:Y:S02]  /*6140*/  UIMAD.WIDE.U32 UR8, UR37, UR12, URZ ;  /* 0x0000000c250872a5 */ /* 0x002fe4000f8e00ff */
[----:B------:R-:W-:Y:S02]  /*6150*/  UIMAD.WIDE.U32 UR6, UR36, UR15, URZ ;  /* 0x0000000f240672a5 */ /* 0x000fe4000f8e00ff */
[----:B------:R-:W-:Y:S03]  /*6160*/  @!UP0 UISETP.NE.AND UP1, UPT, UR14, 0x1, UPT ;  /* 0x000000010e00888c */ /* 0x000fe6000bf25270 */
[----:B------:R-:W-:Y:S01]  /*6170*/  @!UP0 UMOV UR4, UR9 ;  /* 0x0000000900048c82 */ /* 0x000fe20008000000 */
[----:B--2---:R-:W-:Y:S02]  /*6180*/  @!UP0 UISETP.NE.AND UP2, UPT, UR5, 0x1, UPT ;  /* 0x000000010500888c */ /* 0x004fe4000bf45270 */
[----:B------:R-:W-:Y:S01]  /*6190*/  @!UP0 USHF.R.U32.HI UR4, URZ, UR13, UR4 ;  /* 0x0000000dff048299 */ /* 0x000fe20008011604 */
[----:B------:R-:W-:Y:S02]  /*61a0*/  @!UP0 UMOV UR6, UR7 ;  /* 0x0000000700068c82 */ /* 0x000fe40008000000 */
[----:B---3--:R-:W-:Y:S02]  /*61b0*/  @!UP0 USHF.R.U32.HI UR6, URZ, UR10, UR6 ;  /* 0x0000000aff068299 */ /* 0x008fe40008011606 */
[----:B------:R-:W-:Y:S02]  /*61c0*/  @!UP0 USEL UR7, UR37, UR4, !UP2 ;  /* 0x0000000425078287 */ /* 0x000fe4000d000000 */
[----:B------:R-:W-:Y:S04]  /*61d0*/  @!UP0 USEL UR6, UR36, UR6, !UP1 ;  /* 0x0000000624068287 */ /* 0x000fe8000c800000 */
[----:B------:R-:W-:Y:S02]  /*61e0*/  @!UP0 UIADD3 UR4, UPT, UPT, -UR7, UR6, URZ ;  /* 0x0000000607048290 */ /* 0x000fe4000fffe1ff */
[----:B------:R-:W-:Y:S02]  /*61f0*/  @!UP0 UIADD3 UR6, UPT, UPT, UR7, -UR6, URZ ;  /* 0x8000000607068290 */ /* 0x000fe4000fffe0ff */
[----:B------:R-:W-:Y:S02]  /*6200*/  @!UP0 UIMAD UR37, UR4, UR5, UR37 ;  /* 0x00000005042582a4 */ /* 0x000fe4000f8e0225 */
[----:B------:R-:W-:Y:S01]  /*6210*/  @!UP0 UIMAD UR36, UR6, UR14, UR36 ;  /* 0x0000000e062482a4 */ /* 0x000fe2000f8e0224 */
[----:B------:R-:W-:Y:S11]  /*6220*/  @!P0 BRA `(.L_x_84) ;  /* 0x00000000007c8947 */ /* 0x000ff60003800000 */
[----:B------:R-:W1:Y:S01]  /*6230*/  LDCU.64 UR8, c[0x4][0x80] ;  /* 0x01001000ff0877ac */ /* 0x000e620008000a00 */
[----:B------:R-:W-:Y:S01]  /*6240*/  MOV R16, 0x0 ;  /* 0x0000000000107802 */ /* 0x000fe20000000f00 */
[----:B------:R-:W-:Y:S02]  /*6250*/  HFMA2 R12, -RZ, RZ, 0, 5.9604644775390625e-08 ;  /* 0x00000001ff0c7431 */ /* 0x000fe400000001ff */
[----:B------:R-:W-:Y:S01]  /*6260*/  IMAD.MOV.U32 R8, RZ, RZ, 0x70 ;  /* 0x00000070ff087424 */ /* 0x000fe200078e00ff */
[----:B------:R2:W3:Y:S01]  /*6270*/  LDC.64 R14, c[0x4][R16] ;  /* 0x01000000100e7b82 */ /* 0x0004e20000000a00 */
[----:B------:R-:W4:Y:S01]  /*6280*/  LDCU.64 UR6, c[0x4][0x88] ;  /* 0x01001100ff0677ac */ /* 0x000f220008000a00 */
[----:B------:R-:W-:Y:S01]  /*6290*/  IMAD.MOV.U32 R13, RZ, RZ, RZ ;  /* 0x000000ffff0d7224 */ /* 0x000fe200078e00ff */
[----:B------:R-:W2:Y:S01]  /*62a0*/  LDCU.64 UR4, c[0x4][0x8] ;  /* 0x01000100ff0477ac */ /* 0x000ea20008000a00 */
[----:B-1----:R-:W-:Y:S01]  /*62b0*/  MOV R5, UR9 ;  /* 0x0000000900057c02 */ /* 0x002fe20008000f00 */
[----:B------:R-:W-:Y:S01]  /*62c0*/  IMAD.U32 R4, RZ, RZ, UR8 ;  /* 0x00000008ff047e24 */ /* 0x000fe2000f8e00ff */
[----:B----4-:R-:W-:Y:S01]  /*62d0*/  MOV R7, UR7 ;  /* 0x0000000700077c02 */ /* 0x010fe20008000f00 */
[----:B------:R-:W-:Y:S01]  /*62e0*/  IMAD.U32 R6, RZ, RZ, UR6 ;  /* 0x00000006ff067e24 */ /* 0x000fe2000f8e00ff */
[----:B--2---:R-:W-:Y:S01]  /*62f0*/  MOV R11, UR5 ;  /* 0x00000005000b7c02 */ /* 0x004fe20008000f00 */
[----:B------:R-:W-:Y:S02]  /*6300*/  IMAD.U32 R10, RZ, RZ, UR4 ;  /* 0x00000004ff0a7e24 */ /* 0x000fe4000f8e00ff */
[----:B------:R-:W-:Y:S07]  /*6310*/  LEPC R20, `(.L_x_85) ;  /* 0x000000001014794e */ /* 0x000fee0000000000 */
[----:B---3-5:R-:W-:Y:S05]  /*6320*/  CALL.ABS.NOINC R14 ;  /* 0x000000000e007343 */ /* 0x028fea0003c00000 */
.L_x_85:
[----:B------:R-:W1:Y:S01]  /*6330*/  LDCU.64 UR8, c[0x4][0x80] ;  /* 0x01001000ff0877ac */ /* 0x000e620008000a00 */
[----:B------:R-:W2:Y:S01]  /*6340*/  LDC.64 R16, c[0x4][R16] ;  /* 0x0100000010107b82 */ /* 0x000ea20000000a00 */
[----:B------:R-:W-:Y:S02]  /*6350*/  HFMA2 R12, -RZ, RZ, 0, 5.9604644775390625e-08 ;  /* 0x00000001ff0c7431 */ /* 0x000fe400000001ff */
[----:B------:R-:W-:Y:S02]  /*6360*/  IMAD.MOV.U32 R8, RZ, RZ, 0x70 ;  /* 0x00000070ff087424 */ /* 0x000fe400078e00ff */
[----:B------:R-:W-:Y:S01]  /*6370*/  IMAD.MOV.U32 R13, RZ, RZ, RZ ;  /* 0x000000ffff0d7224 */ /* 0x000fe200078e00ff */
[----:B------:R-:W3:Y:S01]  /*6380*/  LDCU.64 UR6, c[0x4][0x88] ;  /* 0x01001100ff0677ac */ /* 0x000ee20008000a00 */
[----:B------:R-:W4:Y:S01]  /*6390*/  LDCU.64 UR4, c[0x4][0x8] ;  /* 0x01000100ff0477ac */ /* 0x000f220008000a00 */
[----:B-1----:R-:W-:Y:S02]  /*63a0*/  MOV R4, UR8 ;  /* 0x0000000800047c02 */ /* 0x002fe40008000f00 */
[----:B------:R-:W-:Y:S02]  /*63b0*/  MOV R5, UR9 ;  /* 0x0000000900057c02 */ /* 0x000fe40008000f00 */
[----:B---3--:R-:W-:Y:S01]  /*63c0*/  MOV R7, UR7 ;  /* 0x0000000700077c02 */ /* 0x008fe20008000f00 */
[----:B------:R-:W-:Y:S01]  /*63d0*/  IMAD.U32 R6, RZ, RZ, UR6 ;  /* 0x00000006ff067e24 */ /* 0x000fe2000f8e00ff */
[----:B----4-:R-:W-:Y:S01]  /*63e0*/  MOV R11, UR5 ;  /* 0x00000005000b7c02 */ /* 0x010fe20008000f00 */
[----:B------:R-:W-:Y:S02]  /*63f0*/  IMAD.U32 R10, RZ, RZ, UR4 ;  /* 0x00000004ff0a7e24 */ /* 0x000fe4000f8e00ff */
[----:B------:R-:W-:Y:S07]  /*6400*/  LEPC R20, `(.L_x_84) ;  /* 0x000000001014794e */ /* 0x000fee0000000000 */
[----:B--2---:R-:W-:Y:S05]  /*6410*/  CALL.ABS.NOINC R16 ;  /* 0x0000000010007343 */ /* 0x004fea0003c00000 */
.L_x_84:
[----:B------:R-:W-:Y:S05]  /*6420*/  BSYNC.RECONVERGENT B6 ;  /* 0x0000000000067941 */ /* 0x000fea0003800200 */
.L_x_83:
[----:B------:R-:W-:Y:S02]  /*6430*/  R2UR UR6, R68 ;  /* 0x00000000440672ca */ /* 0x000fe400000e0000 */
[----:B------:R-:W-:Y:S02]  /*6440*/  R2UR UR5, R63 ;  /* 0x000000003f0572ca */ /* 0x000fe400000e0000 */
[----:B------:R-:W-:Y:S02]  /*6450*/  R2UR UR4, R62 ;  /* 0x000000003e0472ca */ /* 0x000fe400000e0000 */
[----:B------:R-:W-:Y:S02]  /*6460*/  ISETP.NE.U32.AND P4, PT, R50, RZ, PT ;  /* 0x000000ff3200720c */ /* 0x000fe40003f85070 */
[----:B------:R-:W-:Y:S02]  /*6470*/  ISETP.NE.U32.AND P2, PT, RZ, UR60, PT ;  /* 0x0000003cff007c0c */ /* 0x000fe4000bf45070 */
[----:B------:R-:W-:Y:S02]  /*6480*/  ISETP.NE.AND.EX P4, PT, R51, RZ, PT, P4 ;  /* 0x000000ff3300720c */ /* 0x000fe40003f85340 */
[----:B------:R-:W-:Y:S01]  /*6490*/  ISETP.NE.AND.EX P2, PT, RZ, UR61, PT, P2 ;  /* 0x0000003dff007c0c */ /* 0x000fe2000bf45320 */
[----:B------:R-:W-:Y:S02]  /*64a0*/  UISETP.NE.AND UP2, UPT, UR6, URZ, UPT ;  /* 0x000000ff0600728c */ /* 0x000fe4000bf45270 */
[----:B------:R-:W-:Y:S04]  /*64b0*/  UISETP.NE.U32.AND UP0, UPT, UR5, URZ, UPT ;  /* 0x000000ff0500728c */ /* 0x000fe8000bf05070 */
[----:B------:R-:W-:Y:S01]  /*64c0*/  UISETP.NE.AND.EX UP1, UPT, UR4, URZ, UPT, UP0 ;  /* 0x000000ff0400728c */ /* 0x000fe2000bf25300 */
[----:B------:R-:W-:Y:S01]  /*64d0*/  PLOP3.LUT P1, PT, PT, PT, UP2, 0x80, 0x8 ;  /* 0x000000000008781c */ /* 0x000fe20003f2f028 */
[----:B------:R-:W-:Y:S03]  /*64e0*/  UPLOP3.LUT UP0, UPT, UPT, UPT, UPT, 0x40, 0x4 ;  /* 0x000000000004789c */ /* 0x000fe60003f0e870 */
[----:B------:R-:W-:Y:S06]  /*64f0*/  @UP2 UPLOP3.LUT UP0, UPT, UPT, UPT, UP1, 0x80, 0x8 ;  /* 0x000000000008289c */ /* 0x000fec0003f0f010 */
[----:B------:R-:W-:Y:S01]  /*6500*/  PLOP3.LUT P0, PT, PT, PT, UP0, 0x80, 0x8 ;  /* 0x000000000008781c */ /* 0x000fe20003f0f008 */
[----:B------:R-:W-:Y:S01]  /*6510*/  @!UPT UIADD3 URZ, UPT, UPT, URZ, URZ, URZ ;  /* 0x000000fffffff290 */ /* 0x000fe2000fffe0ff */
[----:B------:R-:W-:Y:S11]  /*6520*/  BRA.U !UP1, `(.L_x_86) ;  /* 0x0000000109407547 */ /* 0x000ff6000b800000 */
[----:B------:R-:W-:Y:S01]  /*6530*/  UISETP.NE.U32.AND UP0, UPT, UR60, URZ, UPT ;  /* 0x000000ff3c00728c */ /* 0x000fe2000bf05070 */
[----:B------:R-:W-:Y:S01]  /*6540*/  R2UR UR6, R63 ;  /* 0x000000003f0672ca */ /* 0x000fe200000e0000 */
[----:B------:R-:W1:Y:S01]  /*6550*/  LDCU.64 UR8, c[0x0][0x358] ;  /* 0x00006b00ff0877ac */ /* 0x000e620008000a00 */
[----:B------:R-:W-:Y:S02]  /*6560*/  HFMA2 R60, -RZ, RZ, 0, 5.9604644775390625e-08 ;  /* 0x00000001ff3c7431 */ /* 0x000fe400000001ff */
[----:B------:R-:W-:Y:S01]  /*6570*/  IMAD.MOV.U32 R0, RZ, RZ, 0x1 ;  /* 0x00000001ff007424 */ /* 0x000fe200078e00ff */
[----:B------:R-:W-:Y:S06]  /*6580*/  UISETP.NE.AND.EX UP0, UPT, UR61, URZ, UPT, UP0 ;  /* 0x000000ff3d00728c */ /* 0x000fec000bf05300 */
[----:B------:R-:W-:Y:S05]  /*6590*/  PLOP3.LUT P3, PT, PT, PT, UP0, 0x80, 0x8 ;  /* 0x000000000008781c */ /* 0x000fea0003f6f008 */
[----:B------:R-:W2:Y:S01]  /*65a0*/  @UP0 LDCU.64 UR4, c[0x0][0x988] ;  /* 0x00013100ff0407ac */ /* 0x000ea20008000a00 */
[----:B------:R-:W-:Y:S07]  /*65b0*/  @UP0 UIMAD UR6, UR52, UR6, URZ ;  /* 0x00000006340602a4 */ /* 0x000fee000f8e02ff */
[----:B------:R-:W-:Y:S01]  /*65c0*/  @!P3 PRMT R60, R0, 0x7610, R60 ;  /* 0x00007610003cb816 */ /* 0x000fe2000000003c */
[----:B--2---:R-:W-:Y:S06]  /*65d0*/  @UP0 UIMAD.WIDE UR4, UR6, 0x4, UR4 ;  /* 0x00000004060408a5 */ /* 0x004fec000f8e0204 */
[----:B------:R-:W-:Y:S02]  /*65e0*/  IMAD.U32 R4, RZ, RZ, UR4 ;  /* 0x00000004ff047e24 */ /* 0x000fe4000f8e00ff */
[----:B------:R-:W-:Y:S03]  /*65f0*/  IMAD.U32 R5, RZ, RZ, UR5 ;  /* 0x00000005ff057e24 */ /* 0x000fe6000f8e00ff */
[----:B------:R-:W2:Y:S02]  /*6600*/  @!UP0 LDCU UR4, c[0x0][0x980] ;  /* 0x00013000ff0487ac */ /* 0x000ea40008000800 */
[----:B-1---5:R1:W5:Y:S02]  /*6610*/  @P3 LDG.E R27, desc[UR8][R4.64] ;  /* 0x00000008041b3981 */ /* 0x022364000c1e1900 */
[----:B-12---:R-:W-:Y:S02]  /*6620*/  @!P3 MOV R27, UR4 ;  /* 0x00000004001bbc02 */ /* 0x006fe40008000f00 */
.L_x_86:
[----:B------:R-:W-:Y:S05]  /*6630*/  @!P4 BRA `(.L_x_87) ;  /* 0x000000000024c947 */ /* 0x000fea0003800000 */
[----:B------:R-:W-:Y:S01]  /*6640*/  ISETP.NE.U32.AND P3, PT, R48, RZ, PT ;  /* 0x000000ff3000720c */ /* 0x000fe20003f65070 */
[----:B------:R-:W1:Y:S03]  /*6650*/  LDCU.64 UR4, c[0x0][0x358] ;  /* 0x00006b00ff0477ac */ /* 0x000e660008000a00 */
[----:B------:R-:W-:Y:S11]  /*6660*/  ISETP.NE.AND.EX P3, PT, R49, RZ, PT, P3 ;  /* 0x000000ff3100720c */ /* 0x000ff60003f65330 */
[----:B------:R-:W-:Y:S02]  /*6670*/  @!UPT UIADD3 URZ, UPT, UPT, URZ, URZ, URZ ;  /* 0x000000fffffff290 */ /* 0x000fe4000fffe0ff */
[----:B------:R-:W2:Y:S01]  /*6680*/  @P3 LDC.64 R4, c[0x0][0x9a8] ;  /* 0x00026a00ff043b82 */ /* 0x000ea20000000a00 */
[----:B------:R-:W-:Y:S04]  /*6690*/  @P3 IMAD R0, R50, UR52, RZ ;  /* 0x0000003432003c24 */ /* 0x000fe8000f8e02ff */
[----:B--2---:R-:W-:Y:S05]  /*66a0*/  @P3 IMAD.WIDE R4, R0, 0x4, R4 ;  /* 0x0000000400043825 */ /* 0x004fea00078e0204 */
[----:B-1---5:R1:W5:Y:S02]  /*66b0*/  @P3 LDG.E R24, desc[UR4][R4.64] ;  /* 0x0000000404183981 */ /* 0x022364000c1e1900 */
[----:B-1----:R-:W2:Y:S02]  /*66c0*/  @!P3 LDC R24, c[0x0][0x9a0] ;  /* 0x00026800ff18bb82 */ /* 0x002ea40000000800 */
.L_x_87:
[----:B-----5:R-:W-:Y:S01]  /*66d0*/  FSETP.NEU.AND P3, PT, R27, RZ, PT ;  /* 0x000000ff1b00720b */ /* 0x020fe20003f6d000 */
[----:B------:R-:W1:Y:S01]  /*66e0*/  LDCU.128 UR12, c[0x0][0xb90] ;  /* 0x00017200ff0c77ac */ /* 0x000e620008000c00 */
[----:B------:R-:W-:Y:S01]  /*66f0*/  SEL R3, RZ, 0xffffffff, P2 ;  /* 0xffffffffff037807 */ /* 0x000fe20001000000 */
[----:B------:R-:W-:Y:S01]  /*6700*/  BSSY B1, `(.L_x_88) ;  /* 0x0000056000017945 */ /* 0x000fe20003800000 */
[----:B------:R-:W-:Y:S01]  /*6710*/  @P1 LOP3.LUT P2, RZ, R60, 0xff, RZ, 0xc0, !PT ;  /* 0x000000ff3cff1812 */ /* 0x000fe2000784c0ff */
[----:B------:R-:W-:Y:S01]  /*6720*/  IMAD.MOV.U32 R82, RZ, RZ, 0x1 ;  /* 0x00000001ff527424 */ /* 0x000fe200078e00ff */
[----:B------:R-:W-:Y:S01]  /*6730*/  @P1 SEL R0, RZ, 0xffffffff, P3 ;  /* 0xffffffffff001807 */ /* 0x000fe20001800000 */
[----:B------:R-:W-:Y:S01]  /*6740*/  IMAD.IADD R25, R23, 0x1, R2 ;  /* 0x0000000117197824 */ /* 0x000fe200078e0202 */
[----:B------:R-:W-:Y:S01]  /*6750*/  LEA R80, R22, UR49, 0x3 ;  /* 0x0000003116507c11 */ /* 0x000fe2000f8e18ff */
[----:B------:R-:W3:Y:S01]  /*6760*/  LDCU UR11, c[0x0][0xba0] ;  /* 0x00017400ff0b77ac */ /* 0x000ee20008000800 */
[----:B------:R-:W-:Y:S01]  /*6770*/  @P0 SEL R0, R3, R0, !P2 ;  /* 0x0000000003000207 */ /* 0x000fe20005000000 */
[----:B------:R-:W-:Y:S01]  /*6780*/  IMAD R79, R58, -0x10, R70 ;  /* 0xfffffff03a4f7824 */ /* 0x000fe200078e0246 */
[----:B------:R-:W-:Y:S01]  /*6790*/  R2UR UR4, R66 ;  /* 0x00000000420472ca */ /* 0x000fe200000e0000 */
[----:B------:R-:W-:Y:S01]  /*67a0*/  USHF.L.U32 UR8, UR51, 0x7, URZ ;  /* 0x0000000733087899 */ /* 0x000fe200080006ff */
[----:B------:R-:W-:Y:S01]  /*67b0*/  @P1 LOP3.LUT R0, R0, 0x1, RZ, 0xc0, !PT ;  /* 0x0000000100001812 */ /* 0x000fe200078ec0ff */
[----:B------:R-:W-:Y:S01]  /*67c0*/  IMAD.MOV.U32 R81, RZ, RZ, RZ ;  /* 0x000000ffff517224 */ /* 0x000fe200078e00ff */
[----:B------:R-:W-:Y:S02]  /*67d0*/  R2UR UR6, R65 ;  /* 0x00000000410672ca */ /* 0x000fe400000e0000 */
[----:B------:R-:W-:Y:S02]  /*67e0*/  CS2R R38, SRZ ;  /* 0x0000000000267805 */ /* 0x000fe4000001ff00 */
[----:B------:R-:W-:Y:S01]  /*67f0*/  ISETP.NE.U32.OR P5, PT, R0, 0x1, !P1 ;  /* 0x000000010000780c */ /* 0x000fe20004fa5470 */
[----:B------:R-:W-:Y:S01]  /*6800*/  IMAD.U32 R75, RZ, RZ, UR8 ;  /* 0x00000008ff4b7e24 */ /* 0x000fe2000f8e00ff */
[----:B------:R-:W-:Y:S02]  /*6810*/  R2UR UR10, R67 ;  /* 0x00000000430a72ca */ /* 0x000fe400000e0000 */
[----:B------:R-:W-:Y:S02]  /*6820*/  CS2R R36, SRZ ;  /* 0x0000000000247805 */ /* 0x000fe4000001ff00 */
[----:B------:R-:W-:Y:S02]  /*6830*/  R2UR UR9, R64 ;  /* 0x00000000400972ca */ /* 0x000fe400000e0000 */
[----:B------:R-:W-:Y:S02]  /*6840*/  CS2R R34, SRZ ;  /* 0x0000000000227805 */ /* 0x000fe4000001ff00 */
[----:B------:R-:W-:Y:S01]  /*6850*/  PLOP3.LUT P2, PT, PT, PT, UP1, 0x80, 0x8 ;  /* 0x000000000008781c */ /* 0x000fe20003f4f018 */
[----:B------:R-:W-:Y:S01]  /*6860*/  UIMAD.WIDE.U32 UR4, UR8, UR4, URZ ;  /* 0x00000004080472a5 */ /* 0x000fe2000f8e00ff */
[----:B------:R-:W-:Y:S02]  /*6870*/  LOP3.LUT P4, R76, R60, 0xff, RZ, 0xc0, !PT ;  /* 0x000000ff3c4c7812 */ /* 0x000fe4000788c0ff */
[----:B------:R-:W-:Y:S02]  /*6880*/  CS2R R32, SRZ ;  /* 0x0000000000207805 */ /* 0x000fe4000001ff00 */
[----:B------:R-:W-:Y:S01]  /*6890*/  SEL R4, RZ, 0xffffffff, P3 ;  /* 0xffffffffff047807 */ /* 0x000fe20001800000 */
[----:B------:R-:W-:Y:S01]  /*68a0*/  USHF.R.U32.HI UR5, URZ, UR6, UR5 ;  /* 0x00000006ff057299 */ /* 0x000fe20008011605 */
[----:B------:R-:W-:Y:S02]  /*68b0*/  P2R R78, PR, RZ, 0x20 ;  /* 0x00000020ff4e7803 */ /* 0x000fe40000000000 */
[----:B------:R-:W-:Y:S02]  /*68c0*/  CS2R R42, SRZ ;  /* 0x00000000002a7805 */ /* 0x000fe4000001ff00 */
[----:B------:R-:W-:Y:S01]  /*68d0*/  @P5 SHF.L.U32 R0, RZ, 0x1f, RZ ;  /* 0x0000001fff005819 */ /* 0x000fe200000006ff */
[----:B------:R-:W-:Y:S01]  /*68e0*/  UISETP.NE.AND UP0, UPT, UR10, 0x1, UPT ;  /* 0x000000010a00788c */ /* 0x000fe2000bf05270 */
[----:B------:R-:W-:Y:S02]  /*68f0*/  CS2R R40, SRZ ;  /* 0x0000000000287805 */ /* 0x000fe4000001ff00 */
[----:B------:R-:W-:Y:S01]  /*6900*/  CS2R R46, SRZ ;  /* 0x00000000002e7805 */ /* 0x000fe2000001ff00 */
[----:B------:R4:W2:Y:S01]  /*6910*/  @P5 SYNCS.PHASECHK.TRANS64.TRYWAIT P1, [UR49+0x60], R0 ;  /* 0x00006000ff0055a7 */ /* 0x0008a20008021131 */
[----:B------:R-:W-:Y:S01]  /*6920*/  USEL UR5, UR8, UR5, !UP0 ;  /* 0x0000000508057287 */ /* 0x000fe2000c000000 */
[----:B------:R-:W-:Y:S01]  /*6930*/  @P2 SEL R4, R3, R4, !P4 ;  /* 0x0000000403042207 */ /* 0x000fe20006000000 */
[----:B------:R-:W-:Y:S01]  /*6940*/  UISETP.NE.AND UP0, UPT, UR9, 0x1, UPT ;  /* 0x000000010900788c */ /* 0x000fe2000bf05270 */
[----:B------:R-:W-:Y:S02]  /*6950*/  CS2R R44, SRZ ;  /* 0x00000000002c7805 */ /* 0x000fe4000001ff00 */
[----:B------:R-:W-:Y:S01]  /*6960*/  LOP3.LUT R4, R4, 0x1, RZ, 0xc0, !PT ;  /* 0x0000000104047812 */ /* 0x000fe200078ec0ff */
[----:B------:R-:W-:Y:S02]  /*6970*/  IMAD R6, RZ, RZ, -UR5 ;  /* 0x80000005ff067e24 */ /* 0x000fe4000f8e02ff */
[----:B------:R-:W-:Y:S02]  /*6980*/  IMAD.U32 R74, RZ, RZ, UR5 ;  /* 0x00000005ff4a7e24 */ /* 0x000fe4000f8e00ff */
[----:B------:R-:W-:Y:S01]  /*6990*/  IMAD R75, R6, UR10, R75 ;  /* 0x0000000a064b7c24 */ /* 0x000fe2000f8e024b */
[----:B----4-:R-:W-:Y:S04]  /*69a0*/  SHF.L.U32 R0, R56, 0x1f, RZ ;  /* 0x0000001f38007819 */ /* 0x010fe800000006ff */
[----:B------:R4:W4:Y:S01]  /*69b0*/  SYNCS.PHASECHK.TRANS64.TRYWAIT P0, [R80+URZ+0xc0], R0 ;  /* 0x0000c000500075a7 */ /* 0x00092200080011ff */
[----:B-1----:R-:W-:Y:S07]  /*69c0*/  UIMAD.WIDE.U32 UR6, UR5, UR12, URZ ;  /* 0x0000000c050672a5 */ /* 0x002fee000f8e00ff */
[----:B------:R-:W-:Y:S02]  /*69d0*/  UMOV UR4, UR7 ;  /* 0x0000000700047c82 */ /* 0x000fe40008000000 */
[----:B------:R-:W-:Y:S04]  /*69e0*/  USHF.R.U32.HI UR4, URZ, UR13, UR4 ;  /* 0x0000000dff047299 */ /* 0x000fe80008011604 */
[----:B------:R-:W-:Y:S02]  /*69f0*/  USEL UR4, UR5, UR4, !UP0 ;  /* 0x0000000405047287 */ /* 0x000fe4000c000000 */
[----:B------:R-:W-:Y:S02]  /*6a00*/  UISETP.NE.AND UP0, UPT, UR14, 0x1, UPT ;  /* 0x000000010e00788c */ /* 0x000fe4000bf05270 */
[----:B------:R-:W-:Y:S02]  /*6a10*/  UIMAD.WIDE.U32 UR6, UR4, UR15, URZ ;  /* 0x0000000f040672a5 */ /* 0x000fe4000f8e00ff */
[----:B------:R-:W-:Y:S02]  /*6a20*/  IMAD.U32 R73, RZ, RZ, UR4 ;  /* 0x00000004ff497e24 */ /* 0x000fe4000f8e00ff */
[----:B------:R-:W-:Y:S01]  /*6a30*/  PLOP3.LUT P2, PT, PT, PT, UP0, 0x80, 0x8 ;  /* 0x000000000008781c */ /* 0x000fe20003f4f008 */
[----:B------:R-:W-:Y:S02]  /*6a40*/  IMAD R5, RZ, RZ, -UR4 ;  /* 0x80000004ff057e24 */ /* 0x000fe4000f8e02ff */
[----:B------:R-:W-:Y:S01]  /*6a50*/  UMOV UR6, UR7 ;  /* 0x0000000700067c82 */ /* 0x000fe20008000000 */
[----:B------:R-:W-:Y:S01]  /*6a60*/  IMAD.U32 R72, RZ, RZ, UR4 ;  /* 0x00000004ff487e24 */ /* 0x000fe2000f8e00ff */
[----:B---3--:R-:W-:Y:S01]  /*6a70*/  USHF.R.U32.HI UR6, URZ, UR11, UR6 ;  /* 0x0000000bff067299 */ /* 0x008fe20008011606 */
[----:B------:R-:W-:Y:S05]  /*6a80*/  IMAD R74, R5, UR9, R74 ;  /* 0x00000009054a7c24 */ /* 0x000fea000f8e024a */
[----:B------:R-:W-:Y:S02]  /*6a90*/  SEL R73, R73, UR6, !P2 ;  /* 0x0000000649497c07 */ /* 0x000fe4000d000000 */
[----:B------:R-:W-:Y:S03]  /*6aa0*/  ISETP.NE.U32.AND P2, PT, R4, 0x1, PT ;  /* 0x000000010400780c */ /* 0x000fe60003f45070 */
[----:B------:R-:W-:Y:S01]  /*6ab0*/  IMAD.MOV R3, RZ, RZ, -R73 ;  /* 0x000000ffff037224 */ /* 0x000fe200078e0a49 */
[----:B------:R-:W-:Y:S03]  /*6ac0*/  P2R R83, PR, RZ, 0x4 ;  /* 0x00000004ff537803 */ /* 0x000fe60000000000 */
[----:B------:R-:W-:Y:S01]  /*6ad0*/  IMAD R72, R3, UR14, R72 ;  /* 0x0000000e03487c24 */ /* 0x000fe2000f8e0248 */
[----:B--2---:R-:W-:Y:S01]  /*6ae0*/  @P5 SEL R82, RZ, 0x1, !P1 ;  /* 0x00000001ff525807 */ /* 0x004fe20004800000 */
[----:B------:R-:W-:Y:S06]  /*6af0*/  @!P5 BRA `(.L_x_89) ;  /* 0x000000000058d947 */ /* 0x000fec0003800000 */
[----:B------:R-:W-:Y:S01]  /*6b00*/  IMAD.MOV.U32 R39, RZ, RZ, RZ ;  /* 0x000000ffff277224 */ /* 0x000fe200078e00ff */
[----:B------:R-:W-:Y:S01]  /*6b10*/  ISETP.NE.AND P1, PT, R82, RZ, PT ;  /* 0x000000ff5200720c */ /* 0x000fe20003f25270 */
[----:B------:R-:W-:Y:S01]  /*6b20*/  BSSY B0, `(.L_x_90) ;  /* 0x000000c000007945 */ /* 0x000fe20003800000 */
[----:B------:R-:W-:Y:S02]  /*6b30*/  CS2R R46, SRZ ;  /* 0x00000000002e7805 */ /* 0x000fe4000001ff00 */
[----:B------:R-:W-:Y:S02]  /*6b40*/  CS2R R44, SRZ ;  /* 0x00000000002c7805 */ /* 0x000fe4000001ff00 */
[----:B------:R-:W-:Y:S02]  /*6b50*/  CS2R R42, SRZ ;  /* 0x00000000002a7805 */ /* 0x000fe4000001ff00 */
[----:B------:R-:W-:Y:S02]  /*6b60*/  CS2R R40, SRZ ;  /* 0x0000000000287805 */ /* 0x000fe4000001ff00 */
[----:B------:R-:W-:Y:S02]  /*6b70*/  CS2R R34, SRZ ;  /* 0x0000000000227805 */ /* 0x000fe4000001ff00 */
[----:B------:R-:W-:Y:S02]  /*6b80*/  CS2R R32, SRZ ;  /* 0x0000000000207805 */ /* 0x000fe4000001ff00 */
[----:B------:R-:W-:Y:S01]  /*6b90*/  CS2R R36, SRZ ;  /* 0x0000000000247805 */ /* 0x000fe2000001ff00 */
[----:B------:R-:W-:Y:S06]  /*6ba0*/  @P1 BRA `(.L_x_91) ;  /* 0x00000000000c1947 */ /* 0x000fec0003800000 */
[----:B------:R-:W-:Y:S04]  /*6bb0*/  SHF.L.U32 R3, RZ, 0x1f, RZ ;  /* 0x0000001fff037819 */ /* 0x000fe800000006ff */
[----:B------:R-:W1:Y:S02]  /*6bc0*/  SYNCS.PHASECHK.TRANS64.TRYWAIT P1, [UR49+0x60], R3 ;  /* 0x00006003ff0075a7 */ /* 0x000e640008021131 */
[----:B-1----:R-:W-:Y:S05]  /*6bd0*/  @!P1 BRA `(.L_x_92) ;  /* 0x0000005800949947 */ /* 0x002fea0003800000 */
.L_x_91:
[----:B------:R-:W-:Y:S05]  /*6be0*/  BSYNC B0 ;  /* 0x0000000000007941 */ /* 0x000fea0003800000 */
.L_x_90:
[----:B------:R-:W-:Y:S01]  /*6bf0*/  ISETP.NE.AND P1, PT, R83, RZ, PT ;  /* 0x000000ff5300720c */ /* 0x000fe20003f25270 */
[----:B------:R-:W-:Y:S11]  /*6c00*/  HFMA2 R81, -RZ, RZ, 0, 5.9604644775390625e-08 ;  /* 0x00000001ff517431 */ /* 0x000ff600000001ff */
[----:B------:R-:W-:Y:S01]  /*6c10*/  @!UPT UIADD3 URZ, UPT, UPT, URZ, URZ, URZ ;  /* 0x000000fffffff290 */ /* 0x000fe2000fffe0ff */
[----:B------:R2:W3:Y:S04]  /*6c20*/  @P1 LDS.128 R44, [R57] ;  /* 0x00000000392c1984 */ /* 0x0004e80000000c00 */
[----:B------:R2:W1:Y:S04]  /*6c30*/  @P1 LDS.128 R40, [R70+0x10] ;  /* 0x0000100046281984 */ /* 0x0004680000000c00 */
[----:B------:R2:W1:Y:S04]  /*6c40*/  @P1 LDS.128 R32, [R69+0x20] ;  /* 0x0000200045201984 */ /* 0x0004680000000c00 */
[----:B------:R2:W1:Y:S02]  /*6c50*/  @P1 LDS.128 R36, [R79+0x30] ;  /* 0x000030004f241984 */ /* 0x0004640000000c00 */
.L_x_89:
[----:B------:R-:W-:Y:S05]  /*6c60*/  BSYNC B1 ;  /* 0x0000000000017941 */ /* 0x000fea0003800000 */
.L_x_88:
[----:B-1----:R-:W-:Y:S04]  /*6c70*/  SHF.R.U32.HI R2, RZ, 0x15, R25 ;  /* 0x00000015ff027819 */ /* 0x002fe80000011619 */
[----:B------:R-:W-:Y:S01]  /*6c80*/  LOP3.LUT P1, RZ, R2, 0x3, R61, 0x48, !PT ;  /* 0x0000000302ff7812 */ /* 0x000fe2000782483d */
[----:B------:R-:W-:Y:S01]  /*6c90*/  @!UPT UIADD3 URZ, UPT, UPT, URZ, URZ, URZ ;  /* 0x000000fffffff290 */ /* 0x000fe2000fffe0ff */
[----:B----4-:R-:W-:Y:S11]  /*6ca0*/  @P0 BRA `(.L_x_93) ;  /* 0x0000000000080947 */ /* 0x010ff60003800000 */
[----:B------:R-:W1:Y:S02]  /*6cb0*/  SYNCS.PHASECHK.TRANS64.TRYWAIT P0, [R80+URZ+0xc0], R0 ;  /* 0x0000c000500075a7 */ /* 0x000e6400080011ff */
[----:B-1----:R-:W-:Y:S05]  /*6cc0*/  @!P0 BRA `(.L_x_94) ;  /* 0x0000005800708947 */ /* 0x002fea0003800000 */
.L_x_93:
[----:B------:R-:W-:Y:S05]  /*6cd0*/  @!P1 BRA `(.L_x_95) ;  /* 0x0000000000409947 */ /* 0x000fea0003800000 */
[----:B------:R-:W4:Y:S01]  /*6ce0*/  LDCU.64 UR8, c[0x4][0x70] ;  /* 0x01000e00ff0877ac */ /* 0x000f220008000a00 */
[----:B------:R-:W-:Y:S01]  /*6cf0*/  MOV R3, 0x0 ;  /* 0x0000000000037802 */ /* 0x000fe20000000f00 */
[----:B------:R-:W-:Y:S02]  /*6d00*/  HFMA2 R12, -RZ, RZ, 0, 5.9604644775390625e-08 ;  /* 0x00000001ff0c7431 */ /* 0x000fe400000001ff */
[----:B------:R-:W-:Y:S02]  /*6d10*/  IMAD.MOV.U32 R8, RZ, RZ, 0x192 ;  /* 0x00000192ff087424 */ /* 0x000fe400078e00ff */
[----:B------:R-:W-:Y:S01]  /*6d20*/  IMAD.MOV.U32 R13, RZ, RZ, RZ ;  /* 0x000000ffff0d7224 */ /* 0x000fe200078e00ff */
[----:B------:R-:W5:Y:S01]  /*6d30*/  LDCU.64 UR6, c[0x4][0x78] ;  /* 0x01000f00ff0677ac */ /* 0x000f620008000a00 */
[----:B------:R-:W1:Y:S01]  /*6d40*/  LDC.64 R2, c[0x4][R3] ;  /* 0x0100000003027b82 */ /* 0x000e620000000a00 */
[----:B------:R-:W2:Y:S01]  /*6d50*/  LDCU.64 UR4, c[0x4][0x10] ;  /* 0x01000200ff0477ac */ /* 0x000ea20008000a00 */
[----:B----4-:R-:W-:Y:S01]  /*6d60*/  MOV R5, UR9 ;  /* 0x0000000900057c02 */ /* 0x010fe20008000f00 */
[----:B------:R-:W-:Y:S01]  /*6d70*/  IMAD.U32 R4, RZ, RZ, UR8 ;  /* 0x00000008ff047e24 */ /* 0x000fe2000f8e00ff */
[----:B-----5:R-:W-:Y:S01]  /*6d80*/  MOV R7, UR7 ;  /* 0x0000000700077c02 */ /* 0x020fe20008000f00 */
[----:B------:R-:W-:Y:S01]  /*6d90*/  IMAD.U32 R6, RZ, RZ, UR6 ;  /* 0x00000006ff067e24 */ /* 0x000fe2000f8e00ff */
[----:B--2---:R-:W-:Y:S01]  /*6da0*/  MOV R11, UR5 ;  /* 0x00000005000b7c02 */ /* 0x004fe20008000f00 */
[----:B------:R-:W-:Y:S02]  /*6db0*/  IMAD.U32 R10, RZ, RZ, UR4 ;  /* 0x00000004ff0a7e24 */ /* 0x000fe4000f8e00ff */
[----:B------:R-:W-:Y:S07]  /*6dc0*/  LEPC R20, `(.L_x_95) ;  /* 0x000000001014794e */ /* 0x000fee0000000000 */
[----:B-1-3--:R-:W-:Y:S05]  /*6dd0*/  CALL.ABS.NOINC R2 ;  /* 0x0000000002007343 */ /* 0x00afea0003c00000 */
.L_x_95:
[----:B---3--:R-:W-:Y:S01]  /*6de0*/  LOP3.LUT R20, R44, 0xffffe000, RZ, 0xc0, !PT ;  /* 0xffffe0002c147812 */ /* 0x008fe200078ec0ff */
[----:B------:R-:W-:Y:S05]  /*6df0*/  WARPSYNC.ALL ;  /* 0x0000000000007948 */ /* 0x000fea0003800000 */
[----:B------:R-:W-:Y:S01]  /*6e00*/  R2UR UR4, R25 ;  /* 0x00000000190472ca */ /* 0x000fe200000e0000 */
[----:B------:R-:W-:Y:S01]  /*6e10*/  BSSY.RECONVERGENT B0, `(.L_x_96) ;  /* 0x000005b000007945 */ /* 0x000fe20003800200 */
[----:B------:R-:W-:Y:S11]  /*6e20*/  ISETP.NE.AND P0, PT, R59, RZ, PT ;  /* 0x000000ff3b00720c */ /* 0x000ff60003f05270 */
[----:B------:R-:W1:Y:S02]  /*6e30*/  LDTM.x16 R4, tmem[UR4] ;  /* 0x00000004000479ee */ /* 0x000e640008240000 */
[C---:B-1----:R-:W-:Y:S01]  /*6e40*/  FMUL R0, R24.reuse, R4 ;  /* 0x0000000418007220 */ /* 0x042fe20000400000 */
[C---:B------:R-:W-:Y:S01]  /*6e50*/  FMUL R2, R24.reuse, R5 ;  /* 0x0000000518027220 */ /* 0x040fe20000400000 */
[C---:B------:R-:W-:Y:S01]  /*6e60*/  FMUL R4, R24.reuse, R8 ;  /* 0x0000000818047220 */ /* 0x040fe20000400000 */
[C---:B------:R-:W-:Y:S01]  /*6e70*/  FMUL R5, R24.reuse, R9 ;  /* 0x0000000918057220 */ /* 0x040fe20000400000 */
[C---:B------:R-:W-:Y:S01]  /*6e80*/  FMUL R8, R24.reuse, R12 ;  /* 0x0000000c18087220 */ /* 0x040fe20000400000 */
[C---:B------:R-:W-:Y:S01]  /*6e90*/  FMUL R9, R24.reuse, R13 ;  /* 0x0000000d18097220 */ /* 0x040fe20000400000 */
[C---:B------:R-:W-:Y:S01]  /*6ea0*/  FMUL R12, R24.reuse, R16 ;  /* 0x00000010180c7220 */ /* 0x040fe20000400000 */
[----:B------:R-:W-:Y:S01]  /*6eb0*/  LOP3.LUT R16, R45, 0xffffe000, RZ, 0xc0, !PT ;  /* 0xffffe0002d107812 */ /* 0x000fe200078ec0ff */
[----:B------:R-:W-:Y:S01]  /*6ec0*/  FMUL R13, R24, R17 ;  /* 0x00000011180d7220 */ /* 0x000fe20000400000 */
[----:B------:R-:W-:Y:S01]  /*6ed0*/  LOP3.LUT R17, R46, 0xffffe000, RZ, 0xc0, !PT ;  /* 0xffffe0002e117812 */ /* 0x000fe200078ec0ff */
[----:B------:R-:W-:Y:S01]  /*6ee0*/  FFMA R28, R27, R20, R0 ;  /* 0x000000141b1c7223 */ /* 0x000fe20000000000 */
[----:B------:R-:W-:Y:S01]  /*6ef0*/  LOP3.LUT R0, R47, 0xffffe000, RZ, 0xc0, !PT ;  /* 0xffffe0002f007812 */ /* 0x000fe200078ec0ff */
[C---:B------:R-:W-:Y:S01]  /*6f00*/  FMUL R3, R24.reuse, R6 ;  /* 0x0000000618037220 */ /* 0x040fe20000400000 */
[C---:B------:R-:W-:Y:S01]  /*6f10*/  FMUL R6, R24.reuse, R10 ;  /* 0x0000000a18067220 */ /* 0x040fe20000400000 */
[C---:B------:R-:W-:Y:S01]  /*6f20*/  FMUL R7, R24.reuse, R7 ;  /* 0x0000000718077220 */ /* 0x040fe20000400000 */
[----:B------:R-:W-:Y:S01]  /*6f30*/  F2FP.TF32.F32.PACK_B R28, R28 ;  /* 0x0000001cff1c723e */ /* 0x000fe200024050ff */
[C---:B------:R-:W-:Y:S01]  /*6f40*/  FMUL R10, R24.reuse, R14 ;  /* 0x0000000e180a7220 */ /* 0x040fe20000400000 */
[----:B------:R-:W-:Y:S01]  /*6f50*/  FMUL R14, R24, R18 ;  /* 0x00000012180e7220 */ /* 0x000fe20000400000 */
[----:B------:R-:W-:Y:S01]  /*6f60*/  LOP3.LUT R18, R40, 0xffffe000, RZ, 0xc0, !PT ;  /* 0xffffe00028127812 */ /* 0x000fe200078ec0ff */
[----:B------:R-:W-:Y:S01]  /*6f70*/  FFMA R29, R27, R16, R2 ;  /* 0x000000101b1d7223 */ /* 0x000fe20000000002 */
[----:B------:R-:W-:Y:S01]  /*6f80*/  LOP3.LUT R2, R41, 0xffffe000, RZ, 0xc0, !PT ;  /* 0xffffe00029027812 */ /* 0x000fe200078ec0ff */
[----:B------:R-:W-:Y:S01]  /*6f90*/  FFMA R30, R27, R17, R3 ;  /* 0x000000111b1e7223 */ /* 0x000fe20000000003 */
[----:B------:R-:W-:Y:S01]  /*6fa0*/  LOP3.LUT R3, R43, 0xffffe000, RZ, 0xc0, !PT ;  /* 0xffffe0002b037812 */ /* 0x000fe200078ec0ff */
[C---:B------:R-:W-:Y:S01]  /*6fb0*/  FFMA R31, R27.reuse, R0, R7 ;  /* 0x000000001b1f7223 */ /* 0x040fe20000000007 */
[----:B------:R-:W-:Y:S01]  /*6fc0*/  LOP3.LUT R0, R42, 0xffffe000, RZ, 0xc0, !PT ;  /* 0xffffe0002a007812 */ /* 0x000fe200078ec0ff */
[C---:B------:R-:W-:Y:S01]  /*6fd0*/  FFMA R4, R27.reuse, R18, R4 ;  /* 0x000000121b047223 */ /* 0x040fe20000000004 */
[----:B------:R-:W-:Y:S01]  /*6fe0*/  F2FP.TF32.F32.PACK_B R29, R29 ;  /* 0x0000001dff1d723e */ /* 0x000fe200024050ff */
[C---:B------:R-:W-:Y:S01]  /*6ff0*/  FFMA R5, R27.reuse, R2, R5 ;  /* 0x000000021b057223 */ /* 0x040fe20000000005 */
[----:B------:R-:W-:Y:S01]  /*7000*/  FMUL R11, R24, R11 ;  /* 0x0000000b180b7220 */ /* 0x000fe20000400000 */
[----:B------:R-:W-:Y:S01]  /*7010*/  F2FP.TF32.F32.PACK_B R30, R30 ;  /* 0x0000001eff1e723e */ /* 0x000fe200024050ff */
[C---:B------:R-:W-:Y:S01]  /*7020*/  FFMA R6, R27.reuse, R0, R6 ;  /* 0x000000001b067223 */ /* 0x040fe20000000006 */
[----:B------:R-:W-:Y:S01]  /*7030*/  F2FP.TF32.F32.PACK_B R31, R31 ;  /* 0x0000001fff1f723e */ /* 0x000fe200024050ff */
[----:B------:R-:W-:Y:S01]  /*7040*/  FFMA R7, R27, R3, R11 ;  /* 0x000000031b077223 */ /* 0x000fe2000000000b */
[----:B------:R-:W-:Y:S01]  /*7050*/  LOP3.LUT R2, R32, 0xffffe000, RZ, 0xc0, !PT ;  /* 0xffffe00020027812 */ /* 0x000fe200078ec0ff */
[----:B------:R-:W-:Y:S01]  /*7060*/  FMUL R15, R24, R15 ;  /* 0x0000000f180f7220 */ /* 0x000fe20000400000 */
[----:B------:R-:W-:Y:S01]  /*7070*/  LOP3.LUT R16, R33, 0xffffe000, RZ, 0xc0, !PT ;  /* 0xffffe00021107812 */ /* 0x000fe200078ec0ff */
[----:B------:R1:W-:Y:S01]  /*7080*/  STS.128 [R57], R28 ;  /* 0x0000001c39007388 */ /* 0x0003e20000000c00 */
[----:B------:R-:W-:Y:S01]  /*7090*/  LOP3.LUT R0, R34, 0xffffe000, RZ, 0xc0, !PT ;  /* 0xffffe00022007812 */ /* 0x000fe200078ec0ff */
[----:B------:R-:W-:Y:S01]  /*70a0*/  FFMA R8, R27, R2, R8 ;  /* 0x000000021b087223 */ /* 0x000fe20000000008 */
[----:B------:R-:W-:Y:S01]  /*70b0*/  LOP3.LUT R2, R35, 0xffffe000, RZ, 0xc0, !PT ;  /* 0xffffe00023027812 */ /* 0x000fe200078ec0ff */
[C---:B------:R-:W-:Y:S01]  /*70c0*/  FFMA R9, R27.reuse, R16, R9 ;  /* 0x000000101b097223 */ /* 0x040fe20000000009 */
[----:B------:R-:W-:Y:S01]  /*70d0*/  F2FP.TF32.F32.PACK_B R4, R4 ;  /* 0x00000004ff04723e */ /* 0x000fe200024050ff */
[C---:B------:R-:W-:Y:S01]  /*70e0*/  FFMA R10, R27.reuse, R0, R10 ;  /* 0x000000001b0a7223 */ /* 0x040fe2000000000a */
[----:B------:R-:W-:Y:S01]  /*70f0*/  F2FP.TF32.F32.PACK_B R5, R5 ;  /* 0x00000005ff05723e */ /* 0x000fe200024050ff */
[----:B------:R-:W-:Y:S01]  /*7100*/  FFMA R11, R27, R2, R15 ;  /* 0x000000021b0b7223 */ /* 0x000fe2000000000f */
[----:B------:R-:W-:Y:S01]  /*7110*/  F2FP.TF32.F32.PACK_B R6, R6 ;  /* 0x00000006ff06723e */ /* 0x000fe200024050ff */
[----:B------:R-:W-:Y:S01]  /*7120*/  FMUL R19, R24, R19 ;  /* 0x0000001318137220 */ /* 0x000fe20000400000 */
[----:B------:R-:W-:Y:S02]  /*7130*/  F2FP.TF32.F32.PACK_B R7, R7 ;  /* 0x00000007ff07723e */ /* 0x000fe400024050ff */
[----:B------:R-:W-:Y:S02]  /*7140*/  LOP3.LUT R3, R36, 0xffffe000, RZ, 0xc0, !PT ;  /* 0xffffe00024037812 */ /* 0x000fe400078ec0ff */
[----:B------:R-:W-:Y:S01]  /*7150*/  LOP3.LUT R0, R37, 0xffffe000, RZ, 0xc0, !PT ;  /* 0xffffe00025007812 */ /* 0x000fe200078ec0ff */
[----:B------:R1:W-:Y:S01]  /*7160*/  STS.128 [R70+0x10], R4 ;  /* 0x0000100446007388 */ /* 0x0003e20000000c00 */
        /* <DEDUP_REMOVED lines=8> */
[----:B------:R-:W-:Y:S02]  /*71f0*/  F2FP.TF32.F32.PACK_B R10, R10 ;  /* 0x0000000aff0a723e */ /* 0x000fe400024050ff */
[----:B------:R-:W-:Y:S02]  /*7200*/  F2FP.TF32.F32.PACK_B R11, R11 ;  /* 0x0000000bff0b723e */ /* 0x000fe400024050ff */
[----:B------:R-:W-:Y:S02]  /*7210*/  F2FP.TF32.F32.PACK_B R12, R12 ;  /* 0x0000000cff0c723e */ /* 0x000fe400024050ff */
[----:B------:R-:W-:Y:S01]  /*7220*/  F2FP.TF32.F32.PACK_B R13, R13 ;  /* 0x0000000dff0d723e */ /* 0x000fe200024050ff */
[----:B------:R1:W-:Y:S01]  /*7230*/  STS.128 [R69+0x20], R8 ;  /* 0x0000200845007388 */ /* 0x0003e20000000c00 */
[----:B------:R-:W-:Y:S02]  /*7240*/  F2FP.TF32.F32.PACK_B R14, R14 ;  /* 0x0000000eff0e723e */ /* 0x000fe400024050ff */
[----:B------:R-:W-:Y:S05]  /*7250*/  F2FP.TF32.F32.PACK_B R15, R15 ;  /* 0x0000000fff0f723e */ /* 0x000fea00024050ff */
[----:B------:R1:W-:Y:S01]  /*7260*/  STS.128 [R79+0x30], R12 ;  /* 0x0000300c4f007388 */ /* 0x0003e20000000c00 */
[----:B------:R-:W-:Y:S01]  /*7270*/  @!PT LDS RZ, [RZ] ;  /* 0x00000000fffff984 */ /* 0x000fe20000000800 */
[----:B------:R-:W-:Y:S01]  /*7280*/  @!PT LDS RZ, [RZ] ;  /* 0x00000000fffff984 */ /* 0x000fe20000000800 */
[----:B------:R-:W-:Y:S01]  /*7290*/  @!PT LDS RZ, [RZ] ;  /* 0x00000000fffff984 */ /* 0x000fe20000000800 */
[----:B------:R-:W-:Y:S01]  /*72a0*/  @!PT LDS RZ, [RZ] ;  /* 0x00000000fffff984 */ /* 0x000fe20000000800 */
[----:B------:R3:W-:Y:S07]  /*72b0*/  MEMBAR.ALL.CTA ;  /* 0x0000000000007992 */ /* 0x0007ee0000008000 */
[----:B---3--:R-:W3:Y:S02]  /*72c0*/  FENCE.VIEW.ASYNC.S ;  /* 0x00000000000073c6 */ /* 0x008ee40000000000 */
[----:B---3--:R-:W-:Y:S06]  /*72d0*/  BAR.SYNC.DEFER_BLOCKING 0x1, 0x80 ;  /* 0x0042000000007b1d */ /* 0x008fec0000010000 */
[----:B------:R-:W-:Y:S05]  /*72e0*/  @P0 BRA `(.L_x_97) ;  /* 0x0000000000340947 */ /* 0x000fea0003800000 */
[----:B------:R-:W-:Y:S01]  /*72f0*/  UIADD3 UR4, UPT, UPT, UR49, 0x200, URZ ;  /* 0x0000020031047890 */ /* 0x000fe2000fffe0ff */
[----:B------:R-:W-:Y:S02]  /*7300*/  R2UR UR42, R75 ;  /* 0x000000004b2a72ca */ /* 0x000fe400000e0000 */
[----:B------:R-:W-:Y:S02]  /*7310*/  R2UR UR43, R74 ;  /* 0x000000004a2b72ca */ /* 0x000fe400000e0000 */
[----:B------:R-:W-:Y:S01]  /*7320*/  R2UR UR44, R72 ;  /* 0x00000000482c72ca */ /* 0x000fe200000e0000 */
[----:B------:R-:W-:Y:S01]  /*7330*/  IMAD.U32 R52, RZ, RZ, UR4 ;  /* 0x00000004ff347e24 */ /* 0x000fe2000f8e00ff */
[----:B------:R-:W-:Y:S01]  /*7340*/  R2UR UR45, R73 ;  /* 0x00000000492d72ca */ /* 0x000fe200000e0000 */
[----:B------:R-:W-:Y:S03]  /*7350*/  UIADD3 UR4, UP0, UPT, UR54, 0x780, URZ ;  /* 0x0000078036047890 */ /* 0x000fe6000ff1e0ff */
[----:B------:R-:W-:Y:S01]  /*7360*/  R2UR UR40, R52 ;  /* 0x00000000342872ca */ /* 0x000fe200000e0000 */
[----:B------:R-:W-:Y:S11]  /*7370*/  UIADD3.X UR5, UPT, UPT, URZ, UR55, URZ, UP0, !UPT ;  /* 0x00000037ff057290 */ /* 0x000ff600087fe4ff */
[----:B------:R-:W-:Y:S01]  /*7380*/  @!UPT UIADD3 URZ, UPT, UPT, URZ, URZ, URZ ;  /* 0x000000fffffff290 */ /* 0x000fe2000fffe0ff */
[----:B------:R3:W-:Y:S01]  /*7390*/  UTMASTG.5D.IM2COL [UR40], [UR4] ;  /* 0x00000028040073b5 */ /* 0x0007e20008060000 */
[----:B------:R0:W-:Y:S01]  /*73a0*/  UTMACMDFLUSH ;  /* 0x00000000000079b7 */ /* 0x0001e20000000000 */
[----:B---3--:R-:W-:Y:S04]  /*73b0*/  DEPBAR.LE SB0, 0x1 ;  /* 0x000080400000791a */ /* 0x008fe80000000000 */
.L_x_97:
[----:B------:R-:W-:Y:S05]  /*73c0*/  BSYNC.RECONVERGENT B0 ;  /* 0x0000000000007941 */ /* 0x000fea0003800200 */
.L_x_96:
[----:B------:R-:W-:Y:S01]  /*73d0*/  BAR.SYNC.DEFER_BLOCKING 0x1, 0x80 ;  /* 0x0042000000007b1d */ /* 0x000fe20000010000 */
[----:B------:R-:W-:Y:S01]  /*73e0*/  ISETP.NE.AND P1, PT, R78, RZ, PT ;  /* 0x000000ff4e00720c */ /* 0x000fe20003f25270 */
[----:B------:R-:W-:Y:S01]  /*73f0*/  UISETP.NE.AND UP0, UPT, UR53, URZ, UPT ;  /* 0x000000ff3500728c */ /* 0x000fe2000bf05270 */
[----:B------:R-:W-:Y:S11]  /*7400*/  LEA R2, R81, UR49, 0x3 ;  /* 0x0000003151027c11 */ /* 0x000ff6000f8e18ff */
[----:B-1----:R-:W-:Y:S01]  /*7410*/  @P1 SHF.L.U32 R4, RZ, 0x1f, RZ ;  /* 0x0000001fff041819 */ /* 0x002fe200000006ff */
[----:B------:R-:W-:Y:S06]  /*7420*/  BRA.U !UP0, `(.L_x_98) ;  /* 0x0000000108247547 */ /* 0x000fec000b800000 */
[----:B------:R-:W1:Y:S01]  /*7430*/  S2R R0, SR_CgaCtaId ;  /* 0x0000000000007919 */ /* 0x000e620000008800 */
[----:B------:R-:W-:Y:S01]  /*7440*/  IMAD.U32 R3, RZ, RZ, UR50 ;  /* 0x00000032ff037e24 */ /* 0x000fe2000f8e00ff */
[----:B------:R-:W-:Y:S04]  /*7450*/  UIADD3 UR4, UPT, UPT, UR50, 0x1, URZ ;  /* 0x0000000132047890 */ /* 0x000fe8000fffe0ff */
[----:B------:R-:W-:Y:S01]  /*7460*/  @P1 LEA R3, R3, UR49, 0x3 ;  /* 0x0000003103031c11 */ /* 0x000fe2000f8e18ff */
[----:B------:R-:W-:Y:S04]  /*7470*/  UISETP.NE.AND UP0, UPT, UR4, 0x4, UPT ;  /* 0x000000040400788c */ /* 0x000fe8000bf05270 */
[----:B------:R-:W-:Y:S01]  /*7480*/  @P1 VIADD R3, R3, 0x80 ;  /* 0x0000008003031836 */ /* 0x000fe20000000000 */
[----:B------:R-:W-:Y:S04]  /*7490*/  USEL UR50, UR4, URZ, UP0 ;  /* 0x000000ff04327287 */ /* 0x000fe80008000000 */
[----:B-1----:R-:W-:Y:S04]  /*74a0*/  @P1 PRMT R0, R0, 0x654, R3 ;  /* 0x0000065400001816 */ /* 0x002fe80000000003 */
[----:B------:R1:W-:Y:S04]  /*74b0*/  @P1 SYNCS.ARRIVE.TRANS64.RED.A1T0 RZ, [R0+URZ], RZ ;  /* 0x000000ff00ff19a7 */ /* 0x0003e800081004ff */
.L_x_98:
[----:B------:R-:W3:Y:S01]  /*74c0*/  @P1 SYNCS.PHASECHK.TRANS64.TRYWAIT P0, [R2+URZ+0x60], R4 ;  /* 0x00006004020015a7 */ /* 0x000ee200080011ff */
[----:B------:R-:W-:Y:S01]  /*74d0*/  BSSY B1, `(.L_x_99) ;  /* 0x0000016000017945 */ /* 0x000fe20003800000 */
[----:B---3--:R-:W-:Y:S03]  /*74e0*/  @P1 SEL R82, RZ, 0x1, !P0 ;  /* 0x00000001ff521807 */ /* 0x008fe60004000000 */
[----:B------:R-:W-:Y:S05]  /*74f0*/  @!P1 BRA `(.L_x_100) ;  /* 0x00000000004c9947 */ /* 0x000fea0003800000 */
[----:B------:R-:W-:Y:S01]  /*7500*/  ISETP.NE.AND P0, PT, R82, RZ, PT ;  /* 0x000000ff5200720c */ /* 0x000fe20003f05270 */
[----:B------:R-:W-:Y:S01]  /*7510*/  BSSY B0, `(.L_x_101) ;  /* 0x000000b000007945 */ /* 0x000fe20003800000 */
[----:B------:R-:W-:Y:S11]  /*7520*/  ISETP.NE.AND P1, PT, R83, RZ, PT ;  /* 0x000000ff5300720c */ /* 0x000ff60003f25270 */
[----:B------:R-:W-:Y:S02]  /*7530*/  @!UPT UIADD3 URZ, UPT, UPT, URZ, URZ, URZ ;  /* 0x000000fffffff290 */ /* 0x000fe4000fffe0ff */
[C---:B------:R-:W-:Y:S01]  /*7540*/  @P1 IMAD R6, R81.reuse, 0x2000, R57 ;  /* 0x0000200051061824 */ /* 0x040fe200078e0239 */
[C---:B------:R-:W-:Y:S01]  /*7550*/  @P1 LEA R4, R81.reuse, R69, 0xd ;  /* 0x0000004551041211 */ /* 0x040fe200078e68ff */
[C---:B------:R-:W-:Y:S02]  /*7560*/  @P1 IMAD R5, R81.reuse, 0x2000, R70 ;  /* 0x0000200051051824 */ /* 0x040fe400078e0246 */
[----:B------:R-:W-:Y:S01]  /*7570*/  @P1 IMAD R3, R81, 0x2000, R79 ;  /* 0x0000200051031824 */ /* 0x000fe200078e024f */
[----:B------:R-:W-:Y:S06]  /*7580*/  @P0 BRA `(.L_x_102) ;  /* 0x00000000000c0947 */ /* 0x000fec0003800000 */
[----:B-1----:R-:W-:Y:S04]  /*7590*/  SHF.L.U32 R0, RZ, 0x1f, RZ ;  /* 0x0000001fff007819 */ /* 0x002fe800000006ff */
[----:B------:R-:W1:Y:S02]  /*75a0*/  SYNCS.PHASECHK.TRANS64.TRYWAIT P0, [R2+URZ+0x60], R0 ;  /* 0x00006000020075a7 */ /* 0x000e6400080011ff */
[----:B-1----:R-:W-:Y:S05]  /*75b0*/  @!P0 BRA `(.L_x_103) ;  /* 0x0000005000488947 */ /* 0x002fea0003800000 */
.L_x_102:
[----:B------:R-:W-:Y:S05]  /*75c0*/  BSYNC B0 ;  /* 0x0000000000007941 */ /* 0x000fea0003800000 */
.L_x_101:
[----:B------:R-:W-:Y:S02]  /*75d0*/  ISETP.NE.AND P0, PT, R83, RZ, PT ;  /* 0x000000ff5300720c */ /* 0x000fe40003f05270 */
[----:B------:R-:W-:Y:S11]  /*75e0*/  IADD3 R81, PT, PT, R81, 0x1, RZ ;  /* 0x0000000151517810 */ /* 0x000ff60007ffe0ff */
[----:B------:R3:W4:Y:S04]  /*75f0*/  @P0 LDS.128 R44, [R6] ;  /* 0x00000000062c0984 */ /* 0x0007280000000c00 */
[----:B------:R3:W1:Y:S04]  /*7600*/  @P0 LDS.128 R40, [R5+0x10] ;  /* 0x0000100005280984 */ /* 0x0006680000000c00 */
[----:B------:R3:W1:Y:S04]  /*7610*/  @P0 LDS.128 R32, [R4+0x20] ;  /* 0x0000200004200984 */ /* 0x0006680000000c00 */
[----:B------:R3:W1:Y:S02]  /*7620*/  @P0 LDS.128 R36, [R3+0x30] ;  /* 0x0000300003240984 */ /* 0x0006640000000c00 */
.L_x_100:
[----:B------:R-:W-:Y:S05]  /*7630*/  BSYNC B1 ;  /* 0x0000000000017941 */ /* 0x000fea0003800000 */
.L_x_99:
[----:B-1----:R-:W-:Y:S05]  /*7640*/  VIADD R0, R25, 0x10 ;  /* 0x0000001019007836 */ /* 0x002fea0000000000 */
[----:B------:R-:W-:Y:S04]  /*7650*/  SHF.R.U32.HI R0, RZ, 0x15, R0 ;  /* 0x00000015ff007819 */ /* 0x000fe80000011600 */
[----:B------:R-:W-:Y:S11]  /*7660*/  LOP3.LUT P0, RZ, R0, 0x3, R61, 0x48, !PT ;  /* 0x0000000300ff7812 */ /* 0x000ff6000780483d */
[----:B------:R-:W-:Y:S02]  /*7670*/  @!UPT UIADD3 URZ, UPT, UPT, URZ, URZ, URZ ;  /* 0x000000fffffff290 */ /* 0x000fe4000fffe0ff */
[----:B------:R-:W-:Y:S05]  /*7680*/  @!P0 BRA `(.L_x_104) ;  /* 0x0000000000408947 */ /* 0x000fea0003800000 */
[----:B------:R-:W1:Y:S01]  /*7690*/  LDCU.64 UR8, c[0x4][0x70] ;  /* 0x01000e00ff0877ac */ /* 0x000e620008000a00 */
[----:B---3--:R-:W-:Y:S01]  /*76a0*/  MOV R3, 0x0 ;  /* 0x0000000000037802 */ /* 0x008fe20000000f00 */
[----:B------:R-:W-:Y:S02]  /*76b0*/  HFMA2 R12, -RZ, RZ, 0, 5.9604644775390625e-08 ;  /* 0x00000001ff0c7431 */ /* 0x000fe400000001ff */
[----:B------:R-:W-:Y:S02]  /*76c0*/  IMAD.MOV.U32 R8, RZ, RZ, 0x192 ;  /* 0x00000192ff087424 */ /* 0x000fe400078e00ff */
[----:B------:R-:W-:Y:S01]  /*76d0*/  IMAD.MOV.U32 R13, RZ, RZ, RZ ;  /* 0x000000ffff0d7224 */ /* 0x000fe200078e00ff */
[----:B------:R-:W3:Y:S01]  /*76e0*/  LDCU.64 UR6, c[0x4][0x78] ;  /* 0x01000f00ff0677ac */ /* 0x000ee20008000a00 */
[----:B------:R-:W2:Y:S01]  /*76f0*/  LDC.64 R2, c[0x4][R3] ;  /* 0x0100000003027b82 */ /* 0x000ea20000000a00 */
[----:B------:R-:W5:Y:S01]  /*7700*/  LDCU.64 UR4, c[0x4][0x10] ;  /* 0x01000200ff0477ac */ /* 0x000f620008000a00 */
[----:B-1----:R-:W-:Y:S01]  /*7710*/  MOV R5, UR9 ;  /* 0x0000000900057c02 */ /* 0x002fe20008000f00 */
[----:B------:R-:W-:Y:S01]  /*7720*/  IMAD.U32 R4, RZ, RZ, UR8 ;  /* 0x00000008ff047e24 */ /* 0x000fe2000f8e00ff */
[----:B---3--:R-:W-:Y:S01]  /*7730*/  MOV R7, UR7 ;  /* 0x0000000700077c02 */ /* 0x008fe20008000f00 */
[----:B------:R-:W-:Y:S01]  /*7740*/  IMAD.U32 R6, RZ, RZ, UR6 ;  /* 0x00000006ff067e24 */ /* 0x000fe2000f8e00ff */
[----:B-----5:R-:W-:Y:S01]  /*7750*/  MOV R11, UR5 ;  /* 0x00000005000b7c02 */ /* 0x020fe20008000f00 */
[----:B------:R-:W-:Y:S02]  /*7760*/  IMAD.U32 R10, RZ, RZ, UR4 ;  /* 0x00000004ff0a7e24 */ /* 0x000fe4000f8e00ff */
[----:B------:R-:W-:Y:S07]  /*7770*/  LEPC R20, `(.L_x_104) ;  /* 0x000000001014794e */ /* 0x000fee0000000000 */
[----:B--2-4-:R-:W-:Y:S05]  /*7780*/  CALL.ABS.NOINC R2 ;  /* 0x0000000002007343 */ /* 0x014fea0003c00000 */
.L_x_104:
[----:B---34-:R-:W-:Y:S01]  /*7790*/  LOP3.LUT R3, R44, 0xffffe000, RZ, 0xc0, !PT ;  /* 0xffffe0002c037812 */ /* 0x018fe200078ec0ff */
[----:B------:R-:W-:Y:S05]  /*77a0*/  WARPSYNC.ALL ;  /* 0x0000000000007948 */ /* 0x000fea0003800000 */
[----:B------:R-:W-:Y:S01]  /*77b0*/  R2UR UR4, R25 ;  /* 0x00000000190472ca */ /* 0x000fe200000e0000 */
[----:B------:R-:W1:Y:S01]  /*77c0*/  S2R R84, SR_CgaCtaId ;  /* 0x0000000000547919 */ /* 0x000e620000008800 */
[----:B------:R-:W-:Y:S01]  /*77d0*/  LOP3.LUT R20, R40, 0xffffe000, RZ, 0xc0, !PT ;  /* 0xffffe00028147812 */ /* 0x000fe200078ec0ff */
[----:B------:R-:W-:Y:S01]  /*77e0*/  BSSY.RECONVERGENT B0, `(.L_x_105) ;  /* 0x0000060000007945 */ /* 0x000fe20003800200 */
[----:B------:R-:W-:Y:S02]  /*77f0*/  ISETP.NE.AND P6, PT, R78, RZ, PT ;  /* 0x000000ff4e00720c */ /* 0x000fe40003fc5270 */
[----:B------:R-:W-:Y:S07]  /*7800*/  ISETP.NE.AND P0, PT, R59, RZ, PT ;  /* 0x000000ff3b00720c */ /* 0x000fee0003f05270 */
[----:B------:R-:W3:Y:S02]  /*7810*/  LDTM.x16 R4, tmem[UR4+0x10] ;  /* 0x00001004000479ee */ /* 0x000ee40008240000 */
[C---:B---3--:R-:W-:Y:S01]  /*7820*/  FMUL R0, R24.reuse, R4 ;  /* 0x0000000418007220 */ /* 0x048fe20000400000 */
[----:B------:R-:W-:Y:S01]  /*7830*/  LOP3.LUT R4, R45, 0xffffe000, RZ, 0xc0, !PT ;  /* 0xffffe0002d047812 */ /* 0x000fe200078ec0ff */
[C---:B------:R-:W-:Y:S01]  /*7840*/  FMUL R2, R24.reuse, R5 ;  /* 0x0000000518027220 */ /* 0x040fe20000400000 */
[----:B------:R-:W-:Y:S01]  /*7850*/  FMUL R5, R24, R12 ;  /* 0x0000000c18057220 */ /* 0x000fe20000400000 */
[C---:B------:R-:W-:Y:S01]  /*7860*/  FFMA R28, R27.reuse, R3, R0 ;  /* 0x000000031b1c7223 */ /* 0x040fe20000000000 */
[----:B------:R-:W-:Y:S01]  /*7870*/  LOP3.LUT R3, R46, 0xffffe000, RZ, 0xc0, !PT ;  /* 0xffffe0002e037812 */ /* 0x000fe200078ec0ff */
[----:B------:R-:W-:Y:S01]  /*7880*/  FFMA R29, R27, R4, R2 ;  /* 0x000000041b1d7223 */ /* 0x000fe20000000002 */
[----:B------:R-:W-:Y:S01]  /*7890*/  LOP3.LUT R4, R47, 0xffffe000, RZ, 0xc0, !PT ;  /* 0xffffe0002f047812 */ /* 0x000fe200078ec0ff */
[C---:B------:R-:W-:Y:S01]  /*78a0*/  FMUL R0, R24.reuse, R6 ;  /* 0x0000000618007220 */ /* 0x040fe20000400000 */
[----:B------:R-:W-:Y:S01]  /*78b0*/  F2FP.TF32.F32.PACK_B R28, R28 ;  /* 0x0000001cff1c723e */ /* 0x000fe200024050ff */
[C---:B------:R-:W-:Y:S01]  /*78c0*/  FMUL R2, R24.reuse, R7 ;  /* 0x0000000718027220 */ /* 0x040fe20000400000 */
[----:B------:R-:W-:Y:S01]  /*78d0*/  F2FP.TF32.F32.PACK_B R29, R29 ;  /* 0x0000001dff1d723e */ /* 0x000fe200024050ff */
[C---:B------:R-:W-:Y:S01]  /*78e0*/  FFMA R30, R27.reuse, R3, R0 ;  /* 0x000000031b1e7223 */ /* 0x040fe20000000000 */
[C---:B------:R-:W-:Y:S01]  /*78f0*/  FMUL R0, R24.reuse, R8 ;  /* 0x0000000818007220 */ /* 0x040fe20000400000 */
[----:B------:R-:W-:Y:S01]  /*7900*/  FFMA R31, R27, R4, R2 ;  /* 0x000000041b1f7223 */ /* 0x000fe20000000002 */
[C---:B------:R-:W-:Y:S01]  /*7910*/  FMUL R6, R24.reuse, R13 ;  /* 0x0000000d18067220 */ /* 0x040fe20000400000 */
[----:B------:R-:W-:Y:S01]  /*7920*/  LOP3.LUT R13, R41, 0xffffe000, RZ, 0xc0, !PT ;  /* 0xffffe000290d7812 */ /* 0x000fe200078ec0ff */
[C---:B------:R-:W-:Y:S01]  /*7930*/  FMUL R2, R24.reuse, R9 ;  /* 0x0000000918027220 */ /* 0x040fe20000400000 */
[----:B------:R-:W-:Y:S01]  /*7940*/  F2FP.TF32.F32.PACK_B R30, R30 ;  /* 0x0000001eff1e723e */ /* 0x000fe200024050ff */
[----:B------:R-:W-:Y:S01]  /*7950*/  FMUL R9, R24, R16 ;  /* 0x0000001018097220 */ /* 0x000fe20000400000 */
[----:B------:R-:W-:Y:S01]  /*7960*/  F2FP.TF32.F32.PACK_B R31, R31 ;  /* 0x0000001fff1f723e */ /* 0x000fe200024050ff */
[----:B------:R-:W-:Y:S01]  /*7970*/  FFMA R16, R27, R20, R0 ;  /* 0x000000141b107223 */ /* 0x000fe20000000000 */
[----:B------:R-:W-:Y:S01]  /*7980*/  LOP3.LUT R0, R42, 0xffffe000, RZ, 0xc0, !PT ;  /* 0xffffe0002a007812 */ /* 0x000fe200078ec0ff */
[C---:B------:R-:W-:Y:S01]  /*7990*/  FMUL R3, R24.reuse, R10 ;  /* 0x0000000a18037220 */ /* 0x040fe20000400000 */
[C---:B------:R-:W-:Y:S01]  /*79a0*/  FMUL R7, R24.reuse, R14 ;  /* 0x0000000e18077220 */ /* 0x040fe20000400000 */
[----:B------:R-:W-:Y:S01]  /*79b0*/  LOP3.LUT R14, R43, 0xffffe000, RZ, 0xc0, !PT ;  /* 0xffffe0002b0e7812 */ /* 0x000fe200078ec0ff */
[----:B------:R-:W-:Y:S01]  /*79c0*/  FMUL R10, R24, R17 ;  /* 0x00000011180a7220 */ /* 0x000fe20000400000 */
[----:B------:R-:W-:Y:S01]  /*79d0*/  F2FP.TF32.F32.PACK_B R16, R16 ;  /* 0x00000010ff10723e */ /* 0x000fe200024050ff */
[----:B------:R-:W-:Y:S01]  /*79e0*/  FFMA R17, R27, R13, R2 ;  /* 0x0000000d1b117223 */ /* 0x000fe20000000002 */
[----:B------:R-:W-:Y:S01]  /*79f0*/  LOP3.LUT R2, R32, 0xffffe000, RZ, 0xc0, !PT ;  /* 0xffffe00020027812 */ /* 0x000fe200078ec0ff */
[----:B------:R-:W-:Y:S01]  /*7a00*/  STS.128 [R57+0x2000], R28 ;  /* 0x0020001c39007388 */ /* 0x000fe20000000c00 */
[----:B------:R-:W-:Y:S01]  /*7a10*/  LOP3.LUT R13, R39, 0xffffe000, RZ, 0xc0, !PT ;  /* 0xffffe000270d7812 */ /* 0x000fe200078ec0ff */
[C---:B------:R-:W-:Y:S01]  /*7a20*/  FMUL R4, R24.reuse, R11 ;  /* 0x0000000b18047220 */ /* 0x040fe20000400000 */
[----:B------:R-:W-:Y:S01]  /*7a30*/  F2FP.TF32.F32.PACK_B R17, R17 ;  /* 0x00000011ff11723e */ /* 0x000fe200024050ff */
[C---:B------:R-:W-:Y:S01]  /*7a40*/  FMUL R11, R24.reuse, R18 ;  /* 0x00000012180b7220 */ /* 0x040fe20000400000 */
[----:B------:R-:W-:Y:S01]  /*7a50*/  FFMA R18, R27, R0, R3 ;  /* 0x000000001b127223 */ /* 0x000fe20000000003 */
[----:B------:R-:W-:Y:S01]  /*7a60*/  LOP3.LUT R0, R33, 0xffffe000, RZ, 0xc0, !PT ;  /* 0xffffe00021007812 */ /* 0x000fe200078ec0ff */
[----:B------:R-:W-:Y:S01]  /*7a70*/  FMUL R12, R24, R19 ;  /* 0x00000013180c7220 */ /* 0x000fe20000400000 */
[----:B------:R-:W-:Y:S01]  /*7a80*/  LOP3.LUT R3, R34, 0xffffe000, RZ, 0xc0, !PT ;  /* 0xffffe00022037812 */ /* 0x000fe200078ec0ff */
[C---:B------:R-:W-:Y:S01]  /*7a90*/  FFMA R19, R27.reuse, R14, R4 ;  /* 0x0000000e1b137223 */ /* 0x040fe20000000004 */
[----:B------:R-:W-:Y:S01]  /*7aa0*/  FFMA R4, R27, R2, R5 ;  /* 0x000000021b047223 */ /* 0x000fe20000000005 */
[----:B------:R-:W-:Y:S01]  /*7ab0*/  LOP3.LUT R2, R35, 0xffffe000, RZ, 0xc0, !PT ;  /* 0xffffe00023027812 */ /* 0x000fe200078ec0ff */
[----:B------:R-:W-:Y:S01]  /*7ac0*/  FMUL R8, R24, R15 ;  /* 0x0000000f18087220 */ /* 0x000fe20000400000 */
[----:B------:R-:W-:Y:S01]  /*7ad0*/  F2FP.TF32.F32.PACK_B R18, R18 ;  /* 0x00000012ff12723e */ /* 0x000fe200024050ff */
[C---:B------:R-:W-:Y:S01]  /*7ae0*/  FFMA R5, R27.reuse, R0, R6 ;  /* 0x000000001b057223 */ /* 0x040fe20000000006 */
[----:B------:R-:W-:Y:S01]  /*7af0*/  F2FP.TF32.F32.PACK_B R19, R19 ;  /* 0x00000013ff13723e */ /* 0x000fe200024050ff */
[C---:B------:R-:W-:Y:S01]  /*7b00*/  FFMA R6, R27.reuse, R3, R7 ;  /* 0x000000031b067223 */ /* 0x040fe20000000007 */
[----:B------:R-:W-:Y:S01]  /*7b10*/  FFMA R7, R27, R2, R8 ;  /* 0x000000021b077223 */ /* 0x000fe20000000008 */
[----:B------:R-:W-:Y:S02]  /*7b20*/  LOP3.LUT R0, R36, 0xffffe000, RZ, 0xc0, !PT ;  /* 0xffffe00024007812 */ /* 0x000fe400078ec0ff */
[----:B------:R-:W-:Y:S01]  /*7b30*/  STS.128 [R70+0x2010], R16 ;  /* 0x0020101046007388 */ /* 0x000fe20000000c00 */
[----:B------:R-:W-:Y:S02]  /*7b40*/  LOP3.LUT R2, R37, 0xffffe000, RZ, 0xc0, !PT ;  /* 0xffffe00025027812 */ /* 0x000fe400078ec0ff */
[----:B------:R-:W-:Y:S01]  /*7b50*/  LOP3.LUT R3, R38, 0xffffe000, RZ, 0xc0, !PT ;  /* 0xffffe00026037812 */ /* 0x000fe200078ec0ff */
[C---:B------:R-:W-:Y:S01]  /*7b60*/  FFMA R8, R27.reuse, R0, R9 ;  /* 0x000000001b087223 */ /* 0x040fe20000000009 */
[----:B------:R-:W-:Y:S01]  /*7b70*/  F2FP.TF32.F32.PACK_B R4, R4 ;  /* 0x00000004ff04723e */ /* 0x000fe200024050ff */
[C---:B------:R-:W-:Y:S01]  /*7b80*/  FFMA R9, R27.reuse, R2, R10 ;  /* 0x000000021b097223 */ /* 0x040fe2000000000a */
[----:B------:R-:W-:Y:S01]  /*7b90*/  F2FP.TF32.F32.PACK_B R5, R5 ;  /* 0x00000005ff05723e */ /* 0x000fe200024050ff */
[C---:B------:R-:W-:Y:S01]  /*7ba0*/  FFMA R10, R27.reuse, R3, R11 ;  /* 0x000000031b0a7223 */ /* 0x040fe2000000000b */
[----:B------:R-:W-:Y:S01]  /*7bb0*/  F2FP.TF32.F32.PACK_B R6, R6 ;  /* 0x00000006ff06723e */ /* 0x000fe200024050ff */
[----:B------:R-:W-:Y:S01]  /*7bc0*/  FFMA R11, R27, R13, R12 ;  /* 0x0000000d1b0b7223 */ /* 0x000fe2000000000c */
[----:B------:R-:W-:Y:S01]  /*7bd0*/  F2FP.TF32.F32.PACK_B R7, R7 ;  /* 0x00000007ff07723e */ /* 0x000fe200024050ff */
[----:B------:R-:W-:Y:S01]  /*7be0*/  IMAD.U32 R0, RZ, RZ, UR50 ;  /* 0x00000032ff007e24 */ /* 0x000fe2000f8e00ff */
[----:B------:R-:W-:Y:S02]  /*7bf0*/  F2FP.TF32.F32.PACK_B R8, R8 ;  /* 0x00000008ff08723e */ /* 0x000fe400024050ff */
[----:B------:R-:W-:Y:S01]  /*7c00*/  F2FP.TF32.F32.PACK_B R9, R9 ;  /* 0x00000009ff09723e */ /* 0x000fe200024050ff */
[----:B------:R3:W-:Y:S01]  /*7c10*/  STS.128 [R69+0x2020], R4 ;  /* 0x0020200445007388 */ /* 0x0007e20000000c00 */
[----:B------:R-:W-:Y:S02]  /*7c20*/  F2FP.TF32.F32.PACK_B R10, R10 ;  /* 0x0000000aff0a723e */ /* 0x000fe400024050ff */
[----:B------:R-:W-:Y:S02]  /*7c30*/  F2FP.TF32.F32.PACK_B R11, R11 ;  /* 0x0000000bff0b723e */ /* 0x000fe400024050ff */
[----:B------:R-:W-:Y:S02]  /*7c40*/  @P6 LEA R0, R0, UR49, 0x3 ;  /* 0x0000003100006c11 */ /* 0x000fe4000f8e18ff */
[----:B------:R-:W-:Y:S01]  /*7c50*/  @P6 SHF.L.U32 R2, RZ, 0x1f, RZ ;  /* 0x0000001fff026819 */ /* 0x000fe200000006ff */
[----:B------:R4:W-:Y:S02]  /*7c60*/  STS.128 [R79+0x2030], R8 ;  /* 0x002030084f007388 */ /* 0x0009e40000000c00 */
[----:B------:R-:W-:Y:S05]  /*7c70*/  @P6 VIADD R0, R0, 0x80 ;  /* 0x0000008000006836 */ /* 0x000fea0000000000 */
[----:B-1----:R-:W-:Y:S01]  /*7c80*/  @P6 PRMT R0, R84, 0x654, R0 ;  /* 0x0000065454006816 */ /* 0x002fe20000000000 */
[----:B------:R-:W-:Y:S01]  /*7c90*/  @!PT LDS RZ, [RZ] ;  /* 0x00000000fffff984 */ /* 0x000fe20000000800 */
[----:B------:R-:W-:Y:S01]  /*7ca0*/  @!PT LDS RZ, [RZ] ;  /* 0x00000000fffff984 */ /* 0x000fe20000000800 */
[----:B------:R-:W-:Y:S01]  /*7cb0*/  @!PT LDS RZ, [RZ] ;  /* 0x00000000fffff984 */ /* 0x000fe20000000800 */
[----:B------:R-:W-:Y:S01]  /*7cc0*/  @!PT LDS RZ, [RZ] ;  /* 0x00000000fffff984 */ /* 0x000fe20000000800 */
[----:B------:R1:W-:Y:S06]  /*7cd0*/  MEMBAR.ALL.CTA ;  /* 0x0000000000007992 */ /* 0x0003ec0000008000 */
[----:B-1----:R-:W1:Y:S01]  /*7ce0*/  FENCE.VIEW.ASYNC.S ;  /* 0x00000000000073c6 */ /* 0x002e620000000000 */
[----:B---3--:R-:W-:Y:S01]  /*7cf0*/  LEA R6, R81, UR49, 0x3 ;  /* 0x0000003151067c11 */ /* 0x008fe2000f8e18ff */
[----:B-1----:R-:W-:Y:S06]  /*7d00*/  BAR.SYNC.DEFER_BLOCKING 0x1, 0x80 ;  /* 0x0042000000007b1d */ /* 0x002fec0000010000 */
[----:B------:R-:W-:Y:S05]  /*7d10*/  @P0 BRA `(.L_x_106) ;  /* 0x0000000000300947 */ /* 0x000fea0003800000 */
[----:B------:R-:W-:Y:S01]  /*7d20*/  R2UR UR10, R75 ;  /* 0x000000004b0a72ca */ /* 0x000fe200000e0000 */
[----:B------:R-:W-:Y:S01]  /*7d30*/  UIADD3 UR4, UP0, UPT, UR54, 0x780, URZ ;  /* 0x0000078036047890 */ /* 0x000fe2000ff1e0ff */
[----:B------:R-:W-:Y:S01]  /*7d40*/  R2UR UR11, R74 ;  /* 0x000000004a0b72ca */ /* 0x000fe200000e0000 */
[----:B------:R-:W-:Y:S01]  /*7d50*/  UIADD3 UR9, UPT, UPT, UR41, 0x10, URZ ;  /* 0x0000001029097890 */ /* 0x000fe2000fffe0ff */
[----:B------:R-:W-:Y:S01]  /*7d60*/  R2UR UR12, R72 ;  /* 0x00000000480c72ca */ /* 0x000fe200000e0000 */
[----:B------:R-:W-:Y:S01]  /*7d70*/  UIADD3 UR8, UPT, UPT, UR49, 0x2200, URZ ;  /* 0x0000220031087890 */ /* 0x000fe2000fffe0ff */
[----:B------:R-:W-:Y:S01]  /*7d80*/  R2UR UR13, R73 ;  /* 0x00000000490d72ca */ /* 0x000fe200000e0000 */
[----:B------:R-:W-:Y:S11]  /*7d90*/  UIADD3.X UR5, UPT, UPT, URZ, UR55, URZ, UP0, !UPT ;  /* 0x00000037ff057290 */ /* 0x000ff600087fe4ff */
[----:B------:R-:W-:Y:S01]  /*7da0*/  @!UPT UIADD3 URZ, UPT, UPT, URZ, URZ, URZ ;  /* 0x000000fffffff290 */ /* 0x000fe2000fffe0ff */
[----:B------:R1:W-:Y:S01]  /*7db0*/  UTMASTG.5D.IM2COL [UR8], [UR4] ;  /* 0x00000008040073b5 */ /* 0x0003e20008060000 */
[----:B------:R0:W-:Y:S01]  /*7dc0*/  UTMACMDFLUSH ;  /* 0x00000000000079b7 */ /* 0x0001e20000000000 */
[----:B-1----:R-:W-:Y:S04]  /*7dd0*/  DEPBAR.LE SB0, 0x1 ;  /* 0x000080400000791a */ /* 0x002fe80000000000 */
.L_x_106:
[----:B------:R-:W-:Y:S05]  /*7de0*/  BSYNC.RECONVERGENT B0 ;  /* 0x0000000000007941 */ /* 0x000fea0003800200 */
.L_x_105:
[----:B------:R-:W-:Y:S01]  /*7df0*/  BAR.SYNC.DEFER_BLOCKING 0x1, 0x80 ;  /* 0x0042000000007b1d */ /* 0x000fe20000010000 */
[----:B------:R-:W-:Y:S04]  /*7e00*/  UIADD3 UR4, UPT, UPT, UR50, 0x1, URZ ;  /* 0x0000000132047890 */ /* 0x000fe8000fffe0ff */
[----:B------:R-:W-:Y:S04]  /*7e10*/  UISETP.NE.AND UP0, UPT, UR4, 0x4, UPT ;  /* 0x000000040400788c */ /* 0x000fe8000bf05270 */
[----:B------:R-:W-:Y:S01]  /*7e20*/  USEL UR42, UR4, URZ, UP0 ;  /* 0x000000ff042a7287 */ /* 0x000fe20008000000 */
[----:B------:R1:W-:Y:S01]  /*7e30*/  @P6 SYNCS.ARRIVE.TRANS64.RED.A1T0 RZ, [R0+URZ], RZ ;  /* 0x000000ff00ff69a7 */ /* 0x0003e200081004ff */
[----:B------:R-:W-:Y:S01]  /*7e40*/  BSSY B1, `(.L_x_107) ;  /* 0x0000017000017945 */ /* 0x000fe20003800000 */
[----:B------:R-:W3:Y:S02]  /*7e50*/  @P6 SYNCS.PHASECHK.TRANS64.TRYWAIT P0, [R6+URZ+0x60], R2 ;  /* 0x00006002060065a7 */ /* 0x000ee400080011ff */
[----:B---3--:R-:W-:Y:S01]  /*7e60*/  @P6 SEL R82, RZ, 0x1, !P0 ;  /* 0x00000001ff526807 */ /* 0x008fe20004000000 */
[----:B-1----:R-:W-:Y:S06]  /*7e70*/  @!P6 BRA `(.L_x_108) ;  /* 0x00000000004ce947 */ /* 0x002fec0003800000 */
        /* <DEDUP_REMOVED lines=9> */
[----:B------:R-:W-:Y:S04]  /*7f10*/  SHF.L.U32 R5, RZ, 0x1f, RZ ;  /* 0x0000001fff057819 */ /* 0x000fe800000006ff */
[----:B------:R-:W1:Y:S02]  /*7f20*/  SYNCS.PHASECHK.TRANS64.TRYWAIT P0, [R6+URZ+0x60], R5 ;  /* 0x00006005060075a7 */ /* 0x000e6400080011ff */
[----:B-1----:R-:W-:Y:S05]  /*7f30*/  @!P0 BRA `(.L_x_111) ;  /* 0x0000004400fc8947 */ /* 0x002fea0003800000 */
.L_x_110:
[----:B------:R-:W-:Y:S05]  /*7f40*/  BSYNC B0 ;  /* 0x0000000000007941 */ /* 0x000fea0003800000 */
.L_x_109:
[----:B------:R-:W-:Y:S02]  /*7f50*/  ISETP.NE.AND P0, PT, R83, RZ, PT ;  /* 0x000000ff5300720c */ /* 0x000fe40003f05270 */
[----:B------:R-:W-:Y:S11]  /*7f60*/  IADD3 R81, PT, PT, R81, 0x1, RZ ;  /* 0x0000000151517810 */ /* 0x000ff60007ffe0ff */
[----:B------:R3:W1:Y:S04]  /*7f70*/  @P0 LDS.128 R44, [R4] ;  /* 0x00000000042c0984 */ /* 0x0006680000000c00 */
[----:B------:R3:W1:Y:S04]  /*7f80*/  @P0 LDS.128 R40, [R3+0x10] ;  /* 0x0000100003280984 */ /* 0x0006680000000c00 */
[----:B------:R3:W1:Y:S04]  /*7f90*/  @P0 LDS.128 R32, [R2+0x20] ;  /* 0x0000200002200984 */ /* 0x0006680000000c00 */
[----:B------:R3:W1:Y:S02]  /*7fa0*/  @P0 LDS.128 R36, [R0+0x30] ;  /* 0x0000300000240984 */ /* 0x0006640000000c00 */
.L_x_108:
[----:B------:R-:W-:Y:S05]  /*7fb0*/  BSYNC B1 ;  /* 0x0000000000017941 */ /* 0x000fea0003800000 */
.L_x_107:
[----:B---3--:R-:W-:Y:S05]  /*7fc0*/  VIADD R0, R25, 0x20 ;  /* 0x0000002019007836 */ /* 0x008fea0000000000 */
[----:B------:R-:W-:Y:S04]  /*7fd0*/  SHF.R.U32.HI R0, RZ, 0x15, R0 ;  /* 0x00000015ff007819 */ /* 0x000fe80000011600 */
[----:B------:R-:W-:Y:S11]  /*7fe0*/  LOP3.LUT P0, RZ, R0, 0x3, R61, 0x48, !PT ;  /* 0x0000000300ff7812 */ /* 0x000ff6000780483d */
[----:B------:R-:W-:Y:S02]  /*7ff0*/  @!UPT UIADD3 URZ, UPT, UPT, URZ, URZ, URZ ;  /* 0x000000fffffff290 */ /* 0x000fe4000fffe0ff */
[----:B------:R-:W-:Y:S05]  /*8000*/  @!P0 BRA `(.L_x_112) ;  /* 0x0000000000408947 */ /* 0x000fea0003800000 */
[----:B------:R-:W1:Y:S01]  /*8010*/  LDCU.64 UR8, c[0x4][0x70] ;  /* 0x01000e00ff0877ac */ /* 0x000e620008000a00 */
[----:B------:R-:W-:Y:S01]  /*8020*/  MOV R3, 0x0 ;  /* 0x0000000000037802 */ /* 0x000fe20000000f00 */
[----:B------:R-:W-:Y:S02]  /*8030*/  HFMA2 R12, -RZ, RZ, 0, 5.9604644775390625e-08 ;  /* 0x00000001ff0c7431 */ /* 0x000fe400000001ff */
[----:B----4-:R-:W-:Y:S02]  /*8040*/  IMAD.MOV.U32 R8, RZ, RZ, 0x192 ;  /* 0x00000192ff087424 */ /* 0x010fe400078e00ff */
[----:B------:R-:W-:Y:S01]  /*8050*/  IMAD.MOV.U32 R13, RZ, RZ, RZ ;  /* 0x000000ffff0d7224 */ /* 0x000fe200078e00ff */
[----:B------:R-:W3:Y:S01]  /*8060*/  LDCU.64 UR6, c[0x4][0x78] ;  /* 0x01000f00ff0677ac */ /* 0x000ee20008000a00 */
[----:B------:R-:W4:Y:S01]  /*8070*/  LDC.64 R2, c[0x4][R3] ;  /* 0x0100000003027b82 */ /* 0x000f220000000a00 */
        /* <DEDUP_REMOVED lines=9> */
.L_x_112:
[----:B-1----:R-:W-:Y:S01]  /*8110*/  LOP3.LUT R3, R44, 0xffffe000, RZ, 0xc0, !PT ;  /* 0xffffe0002c037812 */ /* 0x002fe200078ec0ff */
[----:B------:R-:W-:Y:S05]  /*8120*/  WARPSYNC.ALL ;  /* 0x0000000000007948 */ /* 0x000fea0003800000 */
[----:B------:R-:W-:Y:S01]  /*8130*/  R2UR UR4, R25 ;  /* 0x00000000190472ca */ /* 0x000fe200000e0000 */
[----:B------:R-:W-:Y:S01]  /*8140*/  BSSY.RECONVERGENT B0, `(.L_x_113) ;  /* 0x0000061000007945 */ /* 0x000fe20003800200 */
[----:B------:R-:W-:Y:S02]  /*8150*/  LOP3.LUT R20, R40, 0xffffe000, RZ, 0xc0, !PT ;  /* 0xffffe00028147812 */ /* 0x000fe400078ec0ff */
[----:B------:R-:W-:Y:S02]  /*8160*/  LOP3.LUT R21, R41, 0xffffe000, RZ, 0xc0, !PT ;  /* 0xffffe00029157812 */ /* 0x000fe400078ec0ff */
[----:B------:R-:W-:Y:S02]  /*8170*/  LOP3.LUT R26, R42, 0xffffe000, RZ, 0xc0, !PT ;  /* 0xffffe0002a1a7812 */ /* 0x000fe400078ec0ff */
[----:B------:R-:W-:Y:S02]  /*8180*/  ISETP.NE.AND P6, PT, R78, RZ, PT ;  /* 0x000000ff4e00720c */ /* 0x000fe40003fc5270 */
[----:B------:R-:W-:Y:S03]  /*8190*/  ISETP.NE.AND P0, PT, R59, RZ, PT ;  /* 0x000000ff3b00720c */ /* 0x000fe60003f05270 */
[----:B----4-:R-:W1:Y:S02]  /*81a0*/  LDTM.x16 R4, tmem[UR4+0x20] ;  /* 0x00002004000479ee */ /* 0x010e640008240000 */
[C---:B-1----:R-:W-:Y:S01]  /*81b0*/  FMUL R0, R24.reuse, R4 ;  /* 0x0000000418007220 */ /* 0x042fe20000400000 */
        /* <DEDUP_REMOVED lines=13> */
[C---:B------:R-:W-:Y:S01]  /*8290*/  FFMA R31, R27.reuse, R4, R2 ;  /* 0x000000041b1f7223 */ /* 0x040fe20000000002 */
[C---:B------:R-:W-:Y:S01]  /*82a0*/  FMUL R2, R24.reuse, R9 ;  /* 0x0000000918027220 */ /* 0x040fe20000400000 */
[C---:B------:R-:W-:Y:S01]  /*82b0*/  FMUL R9, R24.reuse, R16 ;  /* 0x0000001018097220 */ /* 0x040fe20000400000 */
[----:B------:R-:W-:Y:S01]  /*82c0*/  F2FP.TF32.F32.PACK_B R30, R30 ;  /* 0x0000001eff1e723e */ /* 0x000fe200024050ff */
[----:B------:R-:W-:Y:S01]  /*82d0*/  FFMA R16, R27, R20, R0 ;  /* 0x000000141b107223 */ /* 0x000fe20000000000 */
[----:B------:R-:W-:Y:S01]  /*82e0*/  LOP3.LUT R0, R43, 0xffffe000, RZ, 0xc0, !PT ;  /* 0xffffe0002b007812 */ /* 0x000fe200078ec0ff */
[C---:B------:R-:W-:Y:S01]  /*82f0*/  FMUL R3, R24.reuse, R10 ;  /* 0x0000000a18037220 */ /* 0x040fe20000400000 */
[----:B------:R-:W-:Y:S01]  /*8300*/  F2FP.TF32.F32.PACK_B R31, R31 ;  /* 0x0000001fff1f723e */ /* 0x000fe200024050ff */
[C---:B------:R-:W-:Y:S01]  /*8310*/  FMUL R4, R24.reuse, R11 ;  /* 0x0000000b18047220 */ /* 0x040fe20000400000 */
[----:B------:R-:W-:Y:S01]  /*8320*/  F2FP.TF32.F32.PACK_B R16, R16 ;  /* 0x00000010ff10723e */ /* 0x000fe200024050ff */
[----:B------:R-:W-:Y:S01]  /*8330*/  FMUL R10, R24, R17 ;  /* 0x00000011180a7220 */ /* 0x000fe20000400000 */
[C---:B------:R-:W-:Y:S01]  /*8340*/  FFMA R17, R27.reuse, R21, R2 ;  /* 0x000000151b117223 */ /* 0x040fe20000000002 */
[----:B------:R-:W-:Y:S01]  /*8350*/  LOP3.LUT R2, R32, 0xffffe000, RZ, 0xc0, !PT ;  /* 0xffffe00020027812 */ /* 0x000fe200078ec0ff */
[----:B------:R1:W-:Y:S01]  /*8360*/  STS.128 [R57+0x4000], R28 ;  /* 0x0040001c39007388 */ /* 0x0003e20000000c00 */
[C---:B------:R-:W-:Y:S01]  /*8370*/  FMUL R11, R24.reuse, R18 ;  /* 0x00000012180b7220 */ /* 0x040fe20000400000 */
[----:B------:R-:W-:Y:S01]  /*8380*/  FFMA R18, R27, R26, R3 ;  /* 0x0000001a1b127223 */ /* 0x000fe20000000003 */
[----:B------:R-:W-:Y:S01]  /*8390*/  LOP3.LUT R3, R33, 0xffffe000, RZ, 0xc0, !PT ;  /* 0xffffe00021037812 */ /* 0x000fe200078ec0ff */
[C---:B------:R-:W-:Y:S01]  /*83a0*/  FMUL R12, R24.reuse, R19 ;  /* 0x00000013180c7220 */ /* 0x040fe20000400000 */
[----:B------:R-:W-:Y:S01]  /*83b0*/  F2FP.TF32.F32.PACK_B R17, R17 ;  /* 0x00000011ff11723e */ /* 0x000fe200024050ff */
[----:B------:R-:W-:Y:S01]  /*83c0*/  FFMA R19, R27, R0, R4 ;  /* 0x000000001b137223 */ /* 0x000fe20000000004 */
[----:B------:R-:W-:Y:S01]  /*83d0*/  F2FP.TF32.F32.PACK_B R18, R18 ;  /* 0x00000012ff12723e */ /* 0x000fe200024050ff */
[----:B------:R-:W-:Y:S01]  /*83e0*/  FMUL R6, R24, R13 ;  /* 0x0000000d18067220 */ /* 0x000fe20000400000 */
[----:B------:R-:W-:Y:S01]  /*83f0*/  LOP3.LUT R13, R34, 0xffffe000, RZ, 0xc0, !PT ;  /* 0xffffe000220d7812 */ /* 0x000fe200078ec0ff */
[C---:B------:R-:W-:Y:S01]  /*8400*/  FMUL R7, R24.reuse, R14 ;  /* 0x0000000e18077220 */ /* 0x040fe20000400000 */
[----:B------:R-:W-:Y:S01]  /*8410*/  LOP3.LUT R14, R35, 0xffffe000, RZ, 0xc0, !PT ;  /* 0xffffe000230e7812 */ /* 0x000fe200078ec0ff */
[----:B------:R-:W-:Y:S01]  /*8420*/  FMUL R8, R24, R15 ;  /* 0x0000000f18087220 */ /* 0x000fe20000400000 */
[----:B------:R-:W-:Y:S01]  /*8430*/  F2FP.TF32.F32.PACK_B R19, R19 ;  /* 0x00000013ff13723e */ /* 0x000fe200024050ff */
[C---:B------:R-:W-:Y:S01]  /*8440*/  FFMA R4, R27.reuse, R2, R5 ;  /* 0x000000021b047223 */ /* 0x040fe20000000005 */
[C---:B------:R-:W-:Y:S01]  /*8450*/  FFMA R5, R27.reuse, R3, R6 ;  /* 0x000000031b057223 */ /* 0x040fe20000000006 */
[C---:B------:R-:W-:Y:S01]  /*8460*/  FFMA R6, R27.reuse, R13, R7 ;  /* 0x0000000d1b067223 */ /* 0x040fe20000000007 */
[----:B------:R-:W-:Y:S01]  /*8470*/  FFMA R7, R27, R14, R8 ;  /* 0x0000000e1b077223 */ /* 0x000fe20000000008 */
[----:B------:R1:W-:Y:S01]  /*8480*/  STS.128 [R70+0x4010], R16 ;  /* 0x0040101046007388 */ /* 0x0003e20000000c00 */
[----:B------:R-:W-:Y:S01]  /*8490*/  LOP3.LUT R0, R36, 0xffffe000, RZ, 0xc0, !PT ;  /* 0xffffe00024007812 */ /* 0x000fe200078ec0ff */
[----:B------:R-:W-:Y:S01]  /*84a0*/  IMAD.U32 R14, RZ, RZ, UR42 ;  /* 0x0000002aff0e7e24 */ /* 0x000fe2000f8e00ff */
[----:B------:R-:W-:Y:S02]  /*84b0*/  LOP3.LUT R2, R37, 0xffffe000, RZ, 0xc0, !PT ;  /* 0xffffe00025027812 */ /* 0x000fe400078ec0ff */
        /* <DEDUP_REMOVED lines=14> */
[----:B------:R-:W-:Y:S02]  /*85a0*/  F2FP.TF32.F32.PACK_B R11, R11 ;  /* 0x0000000bff0b723e */ /* 0x000fe400024050ff */
[----:B------:R-:W-:Y:S02]  /*85b0*/  @P6 LEA R14, R14, UR49, 0x3 ;  /* 0x000000310e0e6c11 */ /* 0x000fe4000f8e18ff */
[----:B------:R-:W-:Y:S01]  /*85c0*/  LEA R0, R81, UR49, 0x3 ;  /* 0x0000003151007c11 */ /* 0x000fe2000f8e18ff */
[----:B------:R1:W-:Y:S01]  /*85d0*/  STS.128 [R79+0x4030], R8 ;  /* 0x004030084f007388 */ /* 0x0003e20000000c00 */
[----:B------:R-:W-:Y:S01]  /*85e0*/  @P6 SHF.L.U32 R2, RZ, 0x1f, RZ ;  /* 0x0000001fff026819 */ /* 0x000fe200000006ff */
[----:B------:R-:W-:Y:S05]  /*85f0*/  @P6 VIADD R14, R14, 0x80 ;  /* 0x000000800e0e6836 */ /* 0x000fea0000000000 */
[----:B------:R-:W-:Y:S01]  /*8600*/  @P6 PRMT R14, R84, 0x654, R14 ;  /* 0x00000654540e6816 */ /* 0x000fe2000000000e */
[----:B------:R-:W-:Y:S01]  /*8610*/  @!PT LDS RZ, [RZ] ;  /* 0x00000000fffff984 */ /* 0x000fe20000000800 */
[----:B------:R-:W-:Y:S01]  /*8620*/  @!PT LDS RZ, [RZ] ;  /* 0x00000000fffff984 */ /* 0x000fe20000000800 */
[----:B------:R-:W-:Y:S01]  /*8630*/  @!PT LDS RZ, [RZ] ;  /* 0x00000000fffff984 */ /* 0x000fe20000000800 */
[----:B------:R-:W-:Y:S01]  /*8640*/  @!PT LDS RZ, [RZ] ;  /* 0x00000000fffff984 */ /* 0x000fe20000000800 */
[----:B------:R3:W-:Y:S06]  /*8650*/  MEMBAR.ALL.CTA ;  /* 0x0000000000007992 */ /* 0x0007ec0000008000 */
[----:B---3--:R-:W3:Y:S02]  /*8660*/  FENCE.VIEW.ASYNC.S ;  /* 0x00000000000073c6 */ /* 0x008ee40000000000 */
[----:B---3--:R-:W-:Y:S06]  /*8670*/  BAR.SYNC.DEFER_BLOCKING 0x1, 0x80 ;  /* 0x0042000000007b1d */ /* 0x008fec0000010000 */
        /* <DEDUP_REMOVED lines=12> */
[----:B---3--:R-:W-:Y:S04]  /*8740*/  DEPBAR.LE SB0, 0x1 ;  /* 0x000080400000791a */ /* 0x008fe80000000000 */
.L_x_114:
[----:B------:R-:W-:Y:S05]  /*8750*/  BSYNC.RECONVERGENT B0 ;  /* 0x0000000000007941 */ /* 0x000fea0003800200 */
.L_x_113:
[----:B------:R-:W-:Y:S01]  /*8760*/  BAR.SYNC.DEFER_BLOCKING 0x1, 0x80 ;  /* 0x0042000000007b1d */ /* 0x000fe20000010000 */
[----:B------:R-:W-:Y:S01]  /*8770*/  UIADD3 UR4, UPT, UPT, UR42, 0x1, URZ ;  /* 0x000000012a047890 */ /* 0x000fe2000fffe0ff */
[----:B------:R-:W-:Y:S03]  /*8780*/  MOV R85, RZ ;  /* 0x000000ff00557202 */ /* 0x000fe60000000f00 */
[----:B------:R-:W-:Y:S04]  /*8790*/  UISETP.NE.AND UP0, UPT, UR4, 0x4, UPT ;  /* 0x000000040400788c */ /* 0x000fe8000bf05270 */
[----:B------:R-:W-:Y:S01]  /*87a0*/  USEL UR40, UR4, URZ, UP0 ;  /* 0x000000ff04287287 */ /* 0x000fe20008000000 */
[----:B------:R3:W-:Y:S01]  /*87b0*/  @P6 SYNCS.ARRIVE.TRANS64.RED.A1T0 RZ, [R14+URZ], RZ ;  /* 0x000000ff0eff69a7 */ /* 0x0007e200081004ff */
[----:B------:R-:W-:Y:S01]  /*87c0*/  BSSY B1, `(.L_x_115) ;  /* 0x000001b000017945 */ /* 0x000fe20003800000 */
[----:B------:R-:W4:Y:S02]  /*87d0*/  @P6 SYNCS.PHASECHK.TRANS64.TRYWAIT P0, [R0+URZ+0x60], R2 ;  /* 0x00006002000065a7 */ /* 0x000f2400080011ff */
[----:B----4-:R-:W-:Y:S01]  /*87e0*/  @P6 SEL R82, RZ, 0x1, !P0 ;  /* 0x00000001ff526807 */ /* 0x010fe20004000000 */
[----:B---3--:R-:W-:Y:S06]  /*87f0*/  @!P6 BRA `(.L_x_116) ;  /* 0x00000000005ce947 */ /* 0x008fec0003800000 */
[----:B------:R-:W-:Y:S01]  /*8800*/  ISETP.NE.AND P0, PT, R82, RZ, PT ;  /* 0x000000ff5200720c */ /* 0x000fe20003f05270 */
[----:B------:R-:W-:Y:S01]  /*8810*/  BSSY B0, `(.L_x_117) ;  /* 0x000000b000007945 */ /* 0x000fe20003800000 */
[----:B------:R-:W-:Y:S11]  /*8820*/  ISETP.NE.AND P1, PT, R83, RZ, PT ;  /* 0x000000ff5300720c */ /* 0x000ff60003f25270 */
[----:B------:R-:W-:Y:S02]  /*8830*/  @!UPT UIADD3 URZ, UPT, UPT, URZ, URZ, URZ ;  /* 0x000000fffffff290 */ /* 0x000fe4000fffe0ff */
[C---:B-1----:R-:W-:Y:S01]  /*8840*/  @P1 IMAD R5, R81.reuse, 0x2000, R57 ;  /* 0x0000200051051824 */ /* 0x042fe200078e0239 */
[C---:B------:R-:W-:Y:S01]  /*8850*/  @P1 LEA R3, R81.reuse, R69, 0xd ;  /* 0x0000004551031211 */ /* 0x040fe200078e68ff */
[C---:B------:R-:W-:Y:S02]  /*8860*/  @P1 IMAD R4, R81.reuse, 0x2000, R70 ;  /* 0x0000200051041824 */ /* 0x040fe400078e0246 */
[----:B------:R-:W-:Y:S01]  /*8870*/  @P1 IMAD R2, R81, 0x2000, R79 ;  /* 0x0000200051021824 */ /* 0x000fe200078e024f */
[----:B------:R-:W-:Y:S06]  /*8880*/  @P0 BRA `(.L_x_118) ;  /* 0x00000000000c0947 */ /* 0x000fec0003800000 */
[----:B------:R-:W-:Y:S04]  /*8890*/  SHF.L.U32 R6, RZ, 0x1f, RZ ;  /* 0x0000001fff067819 */ /* 0x000fe800000006ff */
[----:B------:R-:W1:Y:S02]  /*88a0*/  SYNCS.PHASECHK.TRANS64.TRYWAIT P0, [R0+URZ+0x60], R6 ;  /* 0x00006006000075a7 */ /* 0x000e6400080011ff */
[----:B-1----:R-:W-:Y:S05]  /*88b0*/  @!P0 BRA `(.L_x_119) ;  /* 0x0000003c00b08947 */ /* 0x002fea0003800000 */
.L_x_118:
[----:B------:R-:W-:Y:S05]  /*88c0*/  BSYNC B0 ;  /* 0x0000000000007941 */ /* 0x000fea0003800000 */
.L_x_117:
[----:B------:R-:W-:Y:S01]  /*88d0*/  ISETP.NE.AND P0, PT, R83, RZ, PT ;  /* 0x000000ff5300720c */ /* 0x000fe20003f05270 */
[----:B------:R-:W-:Y:S11]  /*88e0*/  VIADD R81, R81, 0x1 ;  /* 0x0000000151517836 */ /* 0x000ff60000000000 */
[----:B------:R-:W-:Y:S01]  /*88f0*/  @!UPT UIADD3 URZ, UPT, UPT, URZ, URZ, URZ ;  /* 0x000000fffffff290 */ /* 0x000fe2000fffe0ff */
[----:B------:R3:W4:Y:S04]  /*8900*/  @P0 LDS.128 R44, [R5] ;  /* 0x00000000052c0984 */ /* 0x0007280000000c00 */
[----:B------:R3:W1:Y:S04]  /*8910*/  @P0 LDS.128 R40, [R4+0x10] ;  /* 0x0000100004280984 */ /* 0x0006680000000c00 */
[----:B------:R3:W1:Y:S04]  /*8920*/  @P0 LDS.128 R32, [R3+0x20] ;  /* 0x0000200003200984 */ /* 0x0006680000000c00 */
[----:B------:R3:W1:Y:S01]  /*8930*/  @P0 LDS.128 R36, [R2+0x30] ;  /* 0x0000300002240984 */ /* 0x0006620000000c00 */
[C---:B------:R-:W-:Y:S04]  /*8940*/  ISETP.NE.AND P0, PT, R81.reuse, 0x4, PT ;  /* 0x000000045100780c */ /* 0x040fe80003f05270 */
[----:B------:R-:W-:Y:S02]  /*8950*/  SEL R81, R81, RZ, P0 ;  /* 0x000000ff51517207 */ /* 0x000fe40000000000 */
[----:B------:R-:W-:Y:S02]  /*8960*/  SEL R85, RZ, 0x1, P0 ;  /* 0x00000001ff557807 */ /* 0x000fe40000000000 */
.L_x_116:
[----:B------:R-:W-:Y:S05]  /*8970*/  BSYNC B1 ;  /* 0x0000000000017941 */ /* 0x000fea0003800000 */
.L_x_115:
        /* <DEDUP_REMOVED lines=21> */
.L_x_120:
[----:B---34-:R-:W-:Y:S01]  /*8ad0*/  LOP3.LUT R3, R44, 0xffffe000, RZ, 0xc0, !PT ;  /* 0xffffe0002c037812 */ /* 0x018fe200078ec0ff */
        /* <DEDUP_REMOVED lines=8> */
[----:B------:R-:W1:Y:S02]  /*8b60*/  LDTM.x16 R4, tmem[UR4+0x30] ;  /* 0x00003004000479ee */ /* 0x000e640008240000 */
        /* <DEDUP_REMOVED lines=27> */
[----:B------:R-:W-:Y:S01]  /*8d20*/  STS.128 [R57+0x6000], R28 ;  /* 0x0060001c39007388 */ /* 0x000fe20000000c00 */
        /* <DEDUP_REMOVED lines=17> */
[----:B------:R-:W-:Y:S01]  /*8e40*/  STS.128 [R70+0x6010], R16 ;  /* 0x0060101046007388 */ /* 0x000fe20000000c00 */
        /* <DEDUP_REMOVED lines=19> */
[----:B------:R-:W-:Y:S01]  /*8f80*/  @P6 SHF.L.U32 R0, R85, 0x1f, RZ ;  /* 0x0000001f55006819 */ /* 0x000fe200000006ff */
[----:B------:R3:W-:Y:S02]  /*8f90*/  STS.128 [R79+0x6030], R8 ;  /* 0x006030084f007388 */ /* 0x0007e40000000c00 */
[----:B------:R-:W-:Y:S05]  /*8fa0*/  @P6 VIADD R14, R14, 0x80 ;  /* 0x000000800e0e6836 */ /* 0x000fea0000000000 */
[----:B------:R-:W-:Y:S01]  /*8fb0*/  @P6 PRMT R14, R84, 0x654, R14 ;  /* 0x00000654540e6816 */ /* 0x000fe2000000000e */
[----:B------:R-:W-:Y:S01]  /*8fc0*/  @!PT LDS RZ, [RZ] ;  /* 0x00000000fffff984 */ /* 0x000fe20000000800 */
[----:B------:R-:W-:Y:S01]  /*8fd0*/  @!PT LDS RZ, [RZ] ;  /* 0x00000000fffff984 */ /* 0x000fe20000000800 */
[----:B------:R-:W-:Y:S01]  /*8fe0*/  @!PT LDS RZ, [RZ] ;  /* 0x00000000fffff984 */ /* 0x000fe20000000800 */
[----:B------:R-:W-:Y:S01]  /*8ff0*/  @!PT LDS RZ, [RZ] ;  /* 0x00000000fffff984 */ /* 0x000fe20000000800 */
[----:B------:R4:W-:Y:S06]  /*9000*/  MEMBAR.ALL.CTA ;  /* 0x0000000000007992 */ /* 0x0009ec0000008000 */
[----:B----4-:R-:W4:Y:S01]  /*9010*/  FENCE.VIEW.ASYNC.S ;  /* 0x00000000000073c6 */ /* 0x010f220000000000 */
[----:B-1----:R-:W-:Y:S01]  /*9020*/  LEA R6, R81, UR49, 0x3 ;  /* 0x0000003151067c11 */ /* 0x002fe2000f8e18ff */
[----:B----4-:R-:W-:Y:S06]  /*9030*/  BAR.SYNC.DEFER_BLOCKING 0x1, 0x80 ;  /* 0x0042000000007b1d */ /* 0x010fec0000010000 */
        /* <DEDUP_REMOVED lines=13> */
.L_x_122:
[----:B------:R-:W-:Y:S05]  /*9110*/  BSYNC.RECONVERGENT B0 ;  /* 0x0000000000007941 */ /* 0x000fea0003800200 */
.L_x_121:
[----:B------:R-:W-:Y:S01]  /*9120*/  BAR.SYNC.DEFER_BLOCKING 0x1, 0x80 ;  /* 0x0042000000007b1d */ /* 0x000fe20000010000 */
[----:B------:R-:W-:Y:S04]  /*9130*/  UIADD3 UR4, UPT, UPT, UR40, 0x1, URZ ;  /* 0x0000000128047890 */ /* 0x000fe8000fffe0ff */
[----:B------:R-:W-:Y:S04]  /*9140*/  UISETP.NE.AND UP0, UPT, UR4, 0x4, UPT ;  /* 0x000000040400788c */ /* 0x000fe8000bf05270 */
[----:B------:R-:W-:Y:S01]  /*9150*/  USEL UR43, UR4, URZ, UP0 ;  /* 0x000000ff042b7287 */ /* 0x000fe20008000000 */
[----:B------:R1:W-:Y:S01]  /*9160*/  @P6 SYNCS.ARRIVE.TRANS64.RED.A1T0 RZ, [R14+URZ], RZ ;  /* 0x000000ff0eff69a7 */ /* 0x0003e200081004ff */
[----:B------:R-:W-:Y:S01]  /*9170*/  BSSY B1, `(.L_x_123) ;  /* 0x000001c000017945 */ /* 0x000fe20003800000 */
[----:B------:R-:W4:Y:S02]  /*9180*/  @P6 SYNCS.PHASECHK.TRANS64.TRYWAIT P0, [R6+URZ+0x60], R0 ;  /* 0x00006000060065a7 */ /* 0x000f2400080011ff */
[----:B----4-:R-:W-:Y:S01]  /*9190*/  @P6 SEL R82, RZ, 0x1, !P0 ;  /* 0x00000001ff526807 */ /* 0x010fe20004000000 */
        /* <DEDUP_REMOVED lines=10> */
[----:B------:R-:W-:Y:S04]  /*9240*/  SHF.L.U32 R5, R85, 0x1f, RZ ;  /* 0x0000001f55057819 */ /* 0x000fe800000006ff */
[----:B------:R-:W1:Y:S02]  /*9250*/  SYNCS.PHASECHK.TRANS64.TRYWAIT P0, [R6+URZ+0x60], R5 ;  /* 0x00006005060075a7 */ /* 0x000e6400080011ff */
[----:B-1----:R-:W-:Y:S05]  /*9260*/  @!P0 BRA `(.L_x_127) ;  /* 0x0000003400588947 */ /* 0x002fea0003800000 */
.L_x_126:
[----:B------:R-:W-:Y:S05]  /*9270*/  BSYNC B0 ;  /* 0x0000000000007941 */ /* 0x000fea0003800000 */
.L_x_125:
[----:B------:R-:W-:Y:S01]  /*9280*/  ISETP.NE.AND P0, PT, R83, RZ, PT ;  /* 0x000000ff5300720c */ /* 0x000fe20003f05270 */
[----:B------:R-:W-:Y:S11]  /*9290*/  VIADD R81, R81, 0x1 ;  /* 0x0000000151517836 */ /* 0x000ff60000000000 */
[----:B------:R-:W-:Y:S01]  /*92a0*/  @!UPT UIADD3 URZ, UPT, UPT, URZ, URZ, URZ ;  /* 0x000000fffffff290 */ /* 0x000fe2000fffe0ff */
[----:B------:R-:W4:Y:S04]  /*92b0*/  @P0 LDS.128 R44, [R4] ;  /* 0x00000000042c0984 */ /* 0x000f280000000c00 */
[----:B------:R-:W1:Y:S04]  /*92c0*/  @P0 LDS.128 R40, [R3+0x10] ;  /* 0x0000100003280984 */ /* 0x000e680000000c00 */
[----:B------:R-:W1:Y:S04]  /*92d0*/  @P0 LDS.128 R32, [R2+0x20] ;  /* 0x0000200002200984 */ /* 0x000e680000000c00 */
[----:B------:R5:W1:Y:S01]  /*92e0*/  @P0 LDS.128 R36, [R0+0x30] ;  /* 0x0000300000240984 */ /* 0x000a620000000c00 */
[C---:B------:R-:W-:Y:S04]  /*92f0*/  ISETP.NE.AND P0, PT, R81.reuse, 0x4, PT ;  /* 0x000000045100780c */ /* 0x040fe80003f05270 */
[----:B------:R-:W-:Y:S02]  /*9300*/  SEL R81, R81, RZ, P0 ;  /* 0x000000ff51517207 */ /* 0x000fe40000000000 */
[----:B-----5:R-:W-:Y:S04]  /*9310*/  SEL R0, RZ, 0x1, P0 ;  /* 0x00000001ff007807 */ /* 0x020fe80000000000 */
[----:B------:R-:W-:Y:S02]  /*9320*/  LOP3.LUT R85, R85, R0, RZ, 0x3c, !PT ;  /* 0x0000000055557212 */ /* 0x000fe400078e3cff */
.L_x_124:
[----:B------:R-:W-:Y:S05]  /*9330*/  BSYNC B1 ;  /* 0x0000000000017941 */ /* 0x000fea0003800000 */
.L_x_123:
[----:B------:R-:W-:Y:S05]  /*9340*/  VIADD R0, R25, 0x40 ;  /* 0x0000004019007836 */ /* 0x000fea0000000000 */
[----:B------:R-:W-:Y:S04]  /*9350*/  SHF.R.U32.HI R0, RZ, 0x15, R0 ;  /* 0x00000015ff007819 */ /* 0x000fe80000011600 */
[----:B------:R-:W-:Y:S11]  /*9360*/  LOP3.LUT P0, RZ, R0, 0x3, R61, 0x48, !PT ;  /* 0x0000000300ff7812 */ /* 0x000ff6000780483d */
[----:B------:R-:W-:Y:S02]  /*9370*/  @!UPT UIADD3 URZ, UPT, UPT, URZ, URZ, URZ ;  /* 0x000000fffffff290 */ /* 0x000fe4000fffe0ff */
[----:B------:R-:W-:Y:S05]  /*9380*/  @!P0 BRA `(.L_x_128) ;  /* 0x0000000000408947 */ /* 0x000fea0003800000 */
[----:B------:R-:W1:Y:S01]  /*9390*/  LDCU.64 UR8, c[0x4][0x70] ;  /* 0x01000e00ff0877ac */ /* 0x000e620008000a00 */
[----:B------:R-:W-:Y:S01]  /*93a0*/  MOV R3, 0x0 ;  /* 0x0000000000037802 */ /* 0x000fe20000000f00 */
[----:B------:R-:W-:Y:S02]  /*93b0*/  HFMA2 R12, -RZ, RZ, 0, 5.9604644775390625e-08 ;  /* 0x00000001ff0c7431 */ /* 0x000fe400000001ff */
[----:B---3--:R-:W-:Y:S02]  /*93c0*/  IMAD.MOV.U32 R8, RZ, RZ, 0x192 ;  /* 0x00000192ff087424 */ /* 0x008fe400078e00ff */
        /* <DEDUP_REMOVED lines=12> */
.L_x_128:
[----:B----4-:R-:W-:Y:S01]  /*9490*/  LOP3.LUT R3, R44, 0xffffe000, RZ, 0xc0, !PT ;  /* 0xffffe0002c037812 */ /* 0x010fe200078ec0ff */
[----:B------:R-:W-:Y:S05]  /*94a0*/  WARPSYNC.ALL ;  /* 0x0000000000007948 */ /* 0x000fea0003800000 */
[----:B------:R-:W-:Y:S01]  /*94b0*/  R2UR UR4, R25 ;  /* 0x00000000190472ca */ /* 0x000fe200000e0000 */
[----:B------:R-:W-:Y:S01]  /*94c0*/  BSSY.RECONVERGENT B0, `(.L_x_129) ;  /* 0x0000063000007945 */ /* 0x000fe20003800200 */
[----:B-1----:R-:W-:Y:S02]  /*94d0*/  LOP3.LUT R20, R40, 0xffffe000, RZ, 0xc0, !PT ;  /* 0xffffe00028147812 */ /* 0x002fe400078ec0ff */
[----:B------:R-:W-:Y:S02]  /*94e0*/  LOP3.LUT R21, R41, 0xffffe000, RZ, 0xc0, !PT ;  /* 0xffffe00029157812 */ /* 0x000fe400078ec0ff */
[----:B------:R-:W-:Y:S02]  /*94f0*/  LOP3.LUT R26, R42, 0xffffe000, RZ, 0xc0, !PT ;  /* 0xffffe0002a1a7812 */ /* 0x000fe400078ec0ff */
[----:B------:R-:W-:Y:S02]  /*9500*/  ISETP.NE.AND P6, PT, R78, RZ, PT ;  /* 0x000000ff4e00720c */ /* 0x000fe40003fc5270 */
[----:B------:R-:W-:Y:S03]  /*9510*/  ISETP.NE.AND P0, PT, R59, RZ, PT ;  /* 0x000000ff3b00720c */ /* 0x000fe60003f05270 */
[----:B---3--:R-:W1:Y:S02]  /*9520*/  LDTM.x16 R4, tmem[UR4+0x40] ;  /* 0x00004004000479ee */ /* 0x008e640008240000 */
        /* <DEDUP_REMOVED lines=27> */
[----:B------:R-:W-:Y:S01]  /*96e0*/  STS.128 [R57], R28 ;  /* 0x0000001c39007388 */ /* 0x000fe20000000c00 */
        /* <DEDUP_REMOVED lines=50> */
[----:B------:R-:W-:Y:S01]  /*9a10*/  UIADD3 UR4, UPT, UPT, UR49, 0x200, URZ ;  /* 0x0000020031047890 */ /* 0x000fe2000fffe0ff */
[----:B------:R-:W-:Y:S01]  /*9a20*/  R2UR UR10, R75 ;  /* 0x000000004b0a72ca */ /* 0x000fe200000e0000 */
[----:B------:R-:W-:Y:S01]  /*9a30*/  UIADD3 UR9, UPT, UPT, UR41, 0x40, URZ ;  /* 0x0000004029097890 */ /* 0x000fe2000fffe0ff */
        /* <DEDUP_REMOVED lines=10> */
[----:B-1----:R-:W-:Y:S04]  /*9ae0*/  DEPBAR.LE SB0, 0x1 ;  /* 0x000080400000791a */ /* 0x002fe80000000000 */
.L_x_130:
[----:B------:R-:W-:Y:S05]  /*9af0*/  BSYNC.RECONVERGENT B0 ;  /* 0x0000000000007941 */ /* 0x000fea0003800200 */
.L_x_129:
        /* <DEDUP_REMOVED lines=21> */
.L_x_134:
[----:B------:R-:W-:Y:S05]  /*9c50*/  BSYNC B0 ;  /* 0x0000000000007941 */ /* 0x000fea0003800000 */
.L_x_133:
        /* <DEDUP_REMOVED lines=11> */
.L_x_132:
[----:B------:R-:W-:Y:S05]  /*9d10*/  BSYNC B1 ;  /* 0x0000000000017941 */ /* 0x000fea0003800000 */
.L_x_131:
        /* <DEDUP_REMOVED lines=21> */
.L_x_136:
        /* <DEDUP_REMOVED lines=100> */
.L_x_138:
[----:B------:R-:W-:Y:S05]  /*a4b0*/  BSYNC.RECONVERGENT B0 ;  /* 0x0000000000007941 */ /* 0x000fea0003800200 */
.L_x_137:
        /* <DEDUP_REMOVED lines=21> */
.L_x_142:
[----:B------:R-:W-:Y:S05]  /*a610*/  BSYNC B0 ;  /* 0x0000000000007941 */ /* 0x000fea0003800000 */
.L_x_141:
        /* <DEDUP_REMOVED lines=11> */
.L_x_140:
[----:B------:R-:W-:Y:S05]  /*a6d0*/  BSYNC B1 ;  /* 0x0000000000017941 */ /* 0x000fea0003800000 */
.L_x_139:
        /* <DEDUP_REMOVED lines=21> */
.L_x_144:
        /* <DEDUP_REMOVED lines=77> */
[----:B------:R-:W-:Y:S01]  /*ad00*/  @P6 SHF.L.U32 R2, R85, 0x1f, RZ ;  /* 0x0000001f55026819 */ /* 0x000fe200000006ff */
        /* <DEDUP_REMOVED lines=22> */
.L_x_146:
[----:B------:R-:W-:Y:S05]  /*ae70*/  BSYNC.RECONVERGENT B0 ;  /* 0x0000000000007941 */ /* 0x000fea0003800200 */
.L_x_145:
        /* <DEDUP_REMOVED lines=18> */
[----:B------:R-:W-:Y:S04]  /*afa0*/  SHF.L.U32 R85, R85, 0x1f, RZ ;  /* 0x0000001f55557819 */ /* 0x000fe800000006ff */
[----:B------:R-:W1:Y:S02]  /*afb0*/  SYNCS.PHASECHK.TRANS64.TRYWAIT P0, [R0+URZ+0x60], R85 ;  /* 0x00006055000075a7 */ /* 0x000e6400080011ff */
[----:B-1----:R-:W-:Y:S05]  /*afc0*/  @!P0 BRA `(.L_x_151) ;  /* 0x00000018003c8947 */ /* 0x002fea0003800000 */
.L_x_150:
[----:B------:R-:W-:Y:S05]  /*afd0*/  BSYNC B0 ;  /* 0x0000000000007941 */ /* 0x000fea0003800000 */
.L_x_149:
[----:B------:R-:W-:Y:S11]  /*afe0*/  ISETP.NE.AND P0, PT, R83, RZ, PT ;  /* 0x000000ff5300720c */ /* 0x000ff60003f05270 */
[----:B------:R-:W-:Y:S02]  /*aff0*/  @!UPT UIADD3 URZ, UPT, UPT, URZ, URZ, URZ ;  /* 0x000000fffffff290 */ /* 0x000fe4000fffe0ff */
[----:B------:R3:W4:Y:S04]  /*b000*/  @P0 LDS.128 R44, [R4] ;  /* 0x00000000042c0984 */ /* 0x0007280000000c00 */
[----:B------:R3:W1:Y:S04]  /*b010*/  @P0 LDS.128 R40, [R3+0x10] ;  /* 0x0000100003280984 */ /* 0x0006680000000c00 */
[----:B------:R3:W1:Y:S04]  /*b020*/  @P0 LDS.128 R32, [R2+0x20] ;  /* 0x0000200002200984 */ /* 0x0006680000000c00 */
[----:B------:R3:W1:Y:S02]  /*b030*/  @P0 LDS.128 R36, [R81+0x30] ;  /* 0x0000300051240984 */ /* 0x0006640000000c00 */
.L_x_148:
[----:B------:R-:W-:Y:S05]  /*b040*/  BSYNC B1 ;  /* 0x0000000000017941 */ /* 0x000fea0003800000 */
.L_x_147:
        /* <DEDUP_REMOVED lines=21> */
.L_x_152:
[----:B------:R-:W-:Y:S01]  /*b1a0*/  ISETP.NE.AND P0, PT, R59, RZ, PT ;  /* 0x000000ff3b00720c */ /* 0x000fe20003f05270 */
[----:B------:R-:W-:Y:S05]  /*b1b0*/  WARPSYNC.ALL ;  /* 0x0000000000007948 */ /* 0x000fea0003800000 */
[----:B------:R-:W-:Y:S01]  /*b1c0*/  R2UR UR4, R25 ;  /* 0x00000000190472ca */ /* 0x000fe200000e0000 */
[----:B------:R-:W1:Y:S01]  /*b1d0*/  S2UR UR5, SR_CgaCtaId ;  /* 0x00000000000579c3 */ /* 0x000e620000008800 */
[----:B----4-:R-:W-:Y:S01]  /*b1e0*/  LOP3.LUT R0, R44, 0xffffe000, RZ, 0xc0, !PT ;  /* 0xffffe0002c007812 */ /* 0x010fe200078ec0ff */
[----:B------:R-:W-:Y:S01]  /*b1f0*/  BSSY.RECONVERGENT B0, `(.L_x_153) ;  /* 0x000005e000007945 */ /* 0x000fe20003800200 */
[----:B---3--:R-:W-:Y:S02]  /*b200*/  LOP3.LUT R2, R45, 0xffffe000, RZ, 0xc0, !PT ;  /* 0xffffe0002d027812 */ /* 0x008fe400078ec0ff */
[----:B------:R-:W-:Y:S02]  /*b210*/  LOP3.LUT R3, R46, 0xffffe000, RZ, 0xc0, !PT ;  /* 0xffffe0002e037812 */ /* 0x000fe400078ec0ff */
[----:B------:R-:W-:Y:S02]  /*b220*/  LOP3.LUT R20, R47, 0xffffe000, RZ, 0xc0, !PT ;  /* 0xffffe0002f147812 */ /* 0x000fe400078ec0ff */
[----:B------:R-:W-:Y:S02]  /*b230*/  LOP3.LUT R21, R40, 0xffffe000, RZ, 0xc0, !PT ;  /* 0xffffe00028157812 */ /* 0x000fe400078ec0ff */
[----:B------:R-:W-:Y:S01]  /*b240*/  LOP3.LUT R25, R41, 0xffffe000, RZ, 0xc0, !PT ;  /* 0xffffe00029197812 */ /* 0x000fe200078ec0ff */
[----:B------:R-:W3:Y:S01]  /*b250*/  LDTM.x16 R4, tmem[UR4+0x70] ;  /* 0x00007004000479ee */ /* 0x000ee20008240000 */
[----:B------:R-:W-:Y:S01]  /*b260*/  R2UR UR4, R80 ;  /* 0x00000000500472ca */ /* 0x000fe200000e0000 */
[----:B------:R-:W-:Y:S01]  /*b270*/  NOP ;  /* 0x0000000000007918 */ /* 0x000fe20000000000 */
[----:B------:R-:W-:Y:S02]  /*b280*/  LOP3.LUT R26, R42, 0xffffe000, RZ, 0xc0, !PT ;  /* 0xffffe0002a1a7812 */ /* 0x000fe400078ec0ff */
[----:B------:R-:W-:Y:S02]  /*b290*/  LOP3.LUT R28, R43, 0xffffe000, RZ, 0xc0, !PT ;  /* 0xffffe0002b1c7812 */ /* 0x000fe400078ec0ff */
[----:B------:R-:W-:Y:S02]  /*b2a0*/  LOP3.LUT R29, R32, 0xffffe000, RZ, 0xc0, !PT ;  /* 0xffffe000201d7812 */ /* 0x000fe400078ec0ff */
[----:B------:R-:W-:Y:S02]  /*b2b0*/  LOP3.LUT R30, R33, 0xffffe000, RZ, 0xc0, !PT ;  /* 0xffffe000211e7812 */ /* 0x000fe400078ec0ff */
[----:B------:R-:W-:Y:S02]  /*b2c0*/  LOP3.LUT R31, R34, 0xffffe000, RZ, 0xc0, !PT ;  /* 0xffffe000221f7812 */ /* 0x000fe400078ec0ff */
[----:B------:R-:W-:Y:S01]  /*b2d0*/  LOP3.LUT R32, R35, 0xffffe000, RZ, 0xc0, !PT ;  /* 0xffffe00023207812 */ /* 0x000fe200078ec0ff */
[----:B------:R-:W-:Y:S01]  /*b2e0*/  UIADD3 UR4, UPT, UPT, UR4, 0xd0, URZ ;  /* 0x000000d004047890 */ /* 0x000fe2000fffe0ff */
[----:B------:R-:W-:Y:S02]  /*b2f0*/  LOP3.LUT R33, R36, 0xffffe000, RZ, 0xc0, !PT ;  /* 0xffffe00024217812 */ /* 0x000fe400078ec0ff */
[----:B------:R-:W-:Y:S02]  /*b300*/  LOP3.LUT R34, R37, 0xffffe000, RZ, 0xc0, !PT ;  /* 0xffffe00025227812 */ /* 0x000fe400078ec0ff */
[----:B------:R-:W-:Y:S02]  /*b310*/  LOP3.LUT R35, R38, 0xffffe000, RZ, 0xc0, !PT ;  /* 0xffffe00026237812 */ /* 0x000fe400078ec0ff */
[----:B------:R-:W-:Y:S01]  /*b320*/  LOP3.LUT R36, R39, 0xffffe000, RZ, 0xc0, !PT ;  /* 0xffffe00027247812 */ /* 0x000fe200078ec0ff */
[C---:B---3--:R-:W-:Y:S01]  /*b330*/  FMUL R4, R24.reuse, R4 ;  /* 0x0000000418047220 */ /* 0x048fe20000400000 */
[C---:B------:R-:W-:Y:S01]  /*b340*/  FMUL R5, R24.reuse, R5 ;  /* 0x0000000518057220 */ /* 0x040fe20000400000 */
[C---:B------:R-:W-:Y:S01]  /*b350*/  FMUL R6, R24.reuse, R6 ;  /* 0x0000000618067220 */ /* 0x040fe20000400000 */
[C---:B------:R-:W-:Y:S01]  /*b360*/  FMUL R7, R24.reuse, R7 ;  /* 0x0000000718077220 */ /* 0x040fe20000400000 */
[C---:B------:R-:W-:Y:S01]  /*b370*/  FFMA R4, R27.reuse, R0, R4 ;  /* 0x000000001b047223 */ /* 0x040fe20000000004 */
[C---:B------:R-:W-:Y:S01]  /*b380*/  FFMA R5, R27.reuse, R2, R5 ;  /* 0x000000021b057223 */ /* 0x040fe20000000005 */
[C---:B------:R-:W-:Y:S01]  /*b390*/  FFMA R6, R27.reuse, R3, R6 ;  /* 0x000000031b067223 */ /* 0x040fe20000000006 */
[C---:B------:R-:W-:Y:S01]  /*b3a0*/  FFMA R7, R27.reuse, R20, R7 ;  /* 0x000000141b077223 */ /* 0x040fe20000000007 */
[----:B-1----:R-:W-:Y:S01]  /*b3b0*/  UPRMT UR4, UR5, 0x654, UR4 ;  /* 0x0000065405047896 */ /* 0x002fe20008000004 */
[C---:B------:R-:W-:Y:S01]  /*b3c0*/  FMUL R8, R24.reuse, R8 ;  /* 0x0000000818087220 */ /* 0x040fe20000400000 */
[C---:B------:R-:W-:Y:S01]  /*b3d0*/  FMUL R9, R24.reuse, R9 ;  /* 0x0000000918097220 */ /* 0x040fe20000400000 */
[C---:B------:R-:W-:Y:S01]  /*b3e0*/  FMUL R10, R24.reuse, R10 ;  /* 0x0000000a180a7220 */ /* 0x040fe20000400000 */
[C---:B------:R-:W-:Y:S01]  /*b3f0*/  FMUL R11, R24.reuse, R11 ;  /* 0x0000000b180b7220 */ /* 0x040fe20000400000 */
[----:B------:R-:W-:Y:S01]  /*b400*/  F2FP.TF32.F32.PACK_B R4, R4 ;  /* 0x00000004ff04723e */ /* 0x000fe200024050ff */
[C---:B------:R-:W-:Y:S01]  /*b410*/  FFMA R8, R27.reuse, R21, R8 ;  /* 0x000000151b087223 */ /* 0x040fe20000000008 */
[----:B------:R-:W-:Y:S01]  /*b420*/  F2FP.TF32.F32.PACK_B R5, R5 ;  /* 0x00000005ff05723e */ /* 0x000fe200024050ff */
[C---:B------:R-:W-:Y:S01]  /*b430*/  FFMA R9, R27.reuse, R25, R9 ;  /* 0x000000191b097223 */ /* 0x040fe20000000009 */
[----:B------:R-:W-:Y:S01]  /*b440*/  F2FP.TF32.F32.PACK_B R6, R6 ;  /* 0x00000006ff06723e */ /* 0x000fe200024050ff */
[C---:B------:R-:W-:Y:S01]  /*b450*/  FFMA R10, R27.reuse, R26, R10 ;  /* 0x0000001a1b0a7223 */ /* 0x040fe2000000000a */
[----:B------:R-:W-:Y:S01]  /*b460*/  F2FP.TF32.F32.PACK_B R7, R7 ;  /* 0x00000007ff07723e */ /* 0x000fe200024050ff */
[C---:B------:R-:W-:Y:S01]  /*b470*/  FFMA R11, R27.reuse, R28, R11 ;  /* 0x0000001c1b0b7223 */ /* 0x040fe2000000000b */
[C---:B------:R-:W-:Y:S01]  /*b480*/  FMUL R12, R24.reuse, R12 ;  /* 0x0000000c180c7220 */ /* 0x040fe20000400000 */
[----:B------:R-:W-:Y:S01]  /*b490*/  SYNCS.ARRIVE.TRANS64.RED.A1T0 RZ, [UR4], RZ ;  /* 0x000000ffffff79a7 */ /* 0x000fe20008100404 */
[----:B------:R-:W-:Y:S01]  /*b4a0*/  F2FP.TF32.F32.PACK_B R8, R8 ;  /* 0x00000008ff08723e */ /* 0x000fe200024050ff */
[----:B------:R1:W-:Y:S01]  /*b4b0*/  STS.128 [R57+0x6000], R4 ;  /* 0x0060000439007388 */ /* 0x0003e20000000c00 */
        /* <DEDUP_REMOVED lines=9> */
[C---:B------:R-:W-:Y:S01]  /*b550*/  FFMA R15, R27.reuse, R32, R15 ;  /* 0x000000201b0f7223 */ /* 0x040fe2000000000f */
[C---:B------:R-:W-:Y:S01]  /*b560*/  FMUL R16, R24.reuse, R16 ;  /* 0x0000001018107220 */ /* 0x040fe20000400000 */
[----:B------:R-:W-:Y:S01]  /*b570*/  F2FP.TF32.F32.PACK_B R12, R12 ;  /* 0x0000000cff0c723e */ /* 0x000fe200024050ff */
[----:B------:R1:W-:Y:S01]  /*b580*/  STS.128 [R70+0x6010], R8 ;  /* 0x0060100846007388 */ /* 0x0003e20000000c00 */
[C---:B------:R-:W-:Y:S01]  /*b590*/  FMUL R17, R24.reuse, R17 ;  /* 0x0000001118117220 */ /* 0x040fe20000400000 */
[C---:B------:R-:W-:Y:S01]  /*b5a0*/  FMUL R18, R24.reuse, R18 ;  /* 0x0000001218127220 */ /* 0x040fe20000400000 */
[----:B------:R-:W-:Y:S01]  /*b5b0*/  FMUL R19, R24, R19 ;  /* 0x0000001318137220 */ /* 0x000fe20000400000 */
[----:B------:R-:W-:Y:S01]  /*b5c0*/  F2FP.TF32.F32.PACK_B R13, R13 ;  /* 0x0000000dff0d723e */ /* 0x000fe200024050ff */
[C---:B------:R-:W-:Y:S01]  /*b5d0*/  FFMA R16, R27.reuse, R33, R16 ;  /* 0x000000211b107223 */ /* 0x040fe20000000010 */
[----:B------:R-:W-:Y:S01]  /*b5e0*/  F2FP.TF32.F32.PACK_B R14, R14 ;  /* 0x0000000eff0e723e */ /* 0x000fe200024050ff */
[C---:B------:R-:W-:Y:S01]  /*b5f0*/  FFMA R17, R27.reuse, R34, R17 ;  /* 0x000000221b117223 */ /* 0x040fe20000000011 */
[----:B------:R-:W-:Y:S01]  /*b600*/  F2FP.TF32.F32.PACK_B R15, R15 ;  /* 0x0000000fff0f723e */ /* 0x000fe200024050ff */
[C---:B------:R-:W-:Y:S01]  /*b610*/  FFMA R18, R27.reuse, R35, R18 ;  /* 0x000000231b127223 */ /* 0x040fe20000000012 */
[----:B------:R-:W-:Y:S01]  /*b620*/  FFMA R19, R27, R36, R19 ;  /* 0x000000241b137223 */ /* 0x000fe20000000013 */
[----:B------:R-:W-:Y:S02]  /*b630*/  F2FP.TF32.F32.PACK_B R16, R16 ;  /* 0x00000010ff10723e */ /* 0x000fe400024050ff */
[----:B------:R1:W-:Y:S01]  /*b640*/  STS.128 [R69+0x6020], R12 ;  /* 0x0060200c45007388 */ /* 0x0003e20000000c00 */
[----:B------:R-:W-:Y:S02]  /*b650*/  F2FP.TF32.F32.PACK_B R17, R17 ;  /* 0x00000011ff11723e */ /* 0x000fe400024050ff */
        /* <DEDUP_REMOVED lines=23> */
.L_x_154:
[----:B------:R-:W-:Y:S05]  /*b7d0*/  BSYNC.RECONVERGENT B0 ;  /* 0x0000000000007941 */ /* 0x000fea0003800200 */
.L_x_153:
[----:B------:R-:W-:Y:S01]  /*b7e0*/  BAR.SYNC.DEFER_BLOCKING 0x1, 0x80 ;  /* 0x0042000000007b1d */ /* 0x000fe20000010000 */
[----:B------:R-:W-:Y:S01]  /*b7f0*/  UISETP.NE.AND UP0, UPT, UR53, -0x8, UPT ;  /* 0xfffffff83500788c */ /* 0x000fe2000bf05270 */
[----:B------:R-:W-:Y:S08]  /*b800*/  IADD3 R22, PT, PT, R22, 0x1, RZ ;  /* 0x0000000116167810 */ /* 0x000ff00007ffe0ff */
[----:B------:R-:W-:Y:S05]  /*b810*/  BRA.U !UP0, `(.L_x_155) ;  /* 0x0000000108247547 */ /* 0x000fea000b800000 */
[----:B------:R-:W-:Y:S01]  /*b820*/  ISETP.NE.AND P0, PT, R78, RZ, PT ;  /* 0x000000ff4e00720c */ /* 0x000fe20003f05270 */
[----:B------:R-:W-:Y:S01]  /*b830*/  IMAD.U32 R0, RZ, RZ, UR50 ;  /* 0x00000032ff007e24 */ /* 0x000fe2000f8e00ff */
[----:B------:R-:W-:Y:S04]  /*b840*/  UIADD3 UR4, UPT, UPT, UR50, 0x1, URZ ;  /* 0x0000000132047890 */ /* 0x000fe8000fffe0ff */
[----:B------:R-:W-:Y:S04]  /*b850*/  UISETP.NE.AND UP0, UPT, UR4, 0x4, UPT ;  /* 0x000000040400788c */ /* 0x000fe8000bf05270 */
[----:B------:R-:W-:Y:S03]  /*b860*/  USEL UR50, UR4, URZ, UP0 ;  /* 0x000000ff04327287 */ /* 0x000fe60008000000 */
[----:B------:R-:W-:Y:S05]  /*b870*/  @P0 LEA R0, R0, UR49, 0x3 ;  /* 0x0000003100000c11 */ /* 0x000fea000f8e18ff */
[----:B------:R-:W-:Y:S05]  /*b880*/  @P0 VIADD R0, R0, 0x80 ;  /* 0x0000008000000836 */ /* 0x000fea0000000000 */
[----:B------:R-:W-:Y:S04]  /*b890*/  @P0 PRMT R0, R84, 0x654, R0 ;  /* 0x0000065454000816 */ /* 0x000fe80000000000 */
[----:B------:R3:W-:Y:S03]  /*b8a0*/  @P0 SYNCS.ARRIVE.TRANS64.RED.A1T0 RZ, [R0+URZ], RZ ;  /* 0x000000ff00ff09a7 */ /* 0x0007e600081004ff */
.L_x_155:
[----:B------:R-:W-:Y:S01]  /*b8b0*/  R2UR UR4, R77 ;  /* 0x000000004d0472ca */ /* 0x000fe200000e0000 */
[----:B------:R-:W-:Y:S01]  /*b8c0*/  UIADD3 UR53, UPT, UPT, UR53, 0x8, URZ ;  /* 0x0000000835357890 */ /* 0x000fe2000fffe0ff */
[----:B------:R-:W-:Y:S02]  /*b8d0*/  R2UR UR5, R53 ;  /* 0x00000000350572ca */ /* 0x000fe400000e0000 */
[----:B------:R-:W-:Y:S02]  /*b8e0*/  R2UR UR52, R71 ;  /* 0x00000000473472ca */ /* 0x000fe400000e0000 */
[C---:B------:R-:W-:Y:S02]  /*b8f0*/  ISETP.NE.AND P0, PT, R22.reuse, 0x2, PT ;  /* 0x000000021600780c */ /* 0x040fe40003f05270 */
[----:B------:R-:W-:Y:S02]  /*b900*/  LOP3.LUT R55, R55, 0x1, RZ, 0x3c, !PT ;  /* 0x0000000137377812 */ /* 0x000fe400078e3cff */
[----:B---3--:R-:W-:Y:S02]  /*b910*/  SEL R0, RZ, 0x1, P0 ;  /* 0x00000001ff007807 */ /* 0x008fe40000000000 */
[----:B------:R-:W-:Y:S01]  /*b920*/  SEL R22, R22, RZ, P0 ;  /* 0x000000ff16167207 */ /* 0x000fe20000000000 */
[----:B------:R-:W-:Y:S01]  /*b930*/  UISETP.NE.AND UP0, UPT, UR4, URZ, UPT ;  /* 0x000000ff0400728c */ /* 0x000fe2000bf05270 */
[----:B------:R-:W-:Y:S01]  /*b940*/  R2UR UR4, R54 ;  /* 0x00000000360472ca */ /* 0x000fe200000e0000 */
[----:B------:R-:W-:Y:S01]  /*b950*/  UIADD3 UR20, UPT, UPT, UR36, UR5, URZ ;  /* 0x0000000524147290 */ /* 0x000fe2000fffe0ff */
[----:B------:R-:W-:Y:S11]  /*b960*/  LOP3.LUT R56, R56, R0, RZ, 0x3c, !PT ;  /* 0x0000000038387212 */ /* 0x000ff600078e3cff */
[----:B------:R-:W-:Y:S01]  /*b970*/  UIADD3 UR51, UPT, UPT, UR37, UR4, URZ ;  /* 0x0000000425337290 */ /* 0x000fe2000fffe0ff */
[----:B------:R-:W-:Y:S11]  /*b980*/  BRA.U UP0, `(.L_x_156) ;  /* 0xffffffa100807547 */ /* 0x000ff6000b83ffff */
[----:B------:R-:W-:-:S13]  /*b990*/  R2UR UR4, R68 ;  /* 0x00000000440472ca */ /* 0x000fda00000e0000 */
[----:B------:R-:W-:-:S09]  /*b9a0*/  UISETP.NE.AND UP0, UPT, UR4, URZ, UPT ;  /* 0x000000ff0400728c */ /* 0x000fd2000bf05270 */
[----:B------:R-:W-:Y:S05]  /*b9b0*/  BRA.U !UP0, `(.L_x_157) ;  /* 0x0000000108487547 */ /* 0x000fea000b800000 */
[----:B------:R-:W3:Y:S02]  /*b9c0*/  LDCU.64 UR4, c[0x0][0x990] ;  /* 0x00013200ff0477ac */ /* 0x000ee40008000a00 */
[----:B---3--:R-:W-:-:S04]  /*b9d0*/  UISETP.NE.U32.AND UP0, UPT, UR4, URZ, UPT ;  /* 0x000000ff0400728c */ /* 0x008fc8000bf05070 */
[----:B------:R-:W-:-:S09]  /*b9e0*/  UISETP.NE.AND.EX UP0, UPT, UR5, URZ, UPT, UP0 ;  /* 0x000000ff0500728c */ /* 0x000fd2000bf05300 */
[----:B------:R-:W-:Y:S05]  /*b9f0*/  BRA.U UP0, `(.L_x_158) ;  /* 0x00000001000c7547 */ /* 0x000fea000b800000 */
[----:B------:R-:W-:-:S13]  /*ba00*/  FSETP.NEU.AND P0, PT, R27, RZ, PT ;  /* 0x000000ff1b00720b */ /* 0x000fda0003f0d000 */
[----:B------:R-:W-:Y:S05]  /*ba10*/  @!P0 EXIT ;  /* 0x000000000000894d */ /* 0x000fea0003800000 */
[----:B------:R-:W-:Y:S05]  /*ba20*/  BRA `(.L_x_157) ;  /* 0x00000000002c7947 */ /* 0x000fea0003800000 */
.L_x_158:
[----:B------:R-:W-:Y:S01]  /*ba30*/  ISETP.NE.AND P0, PT, R76, RZ, PT ;  /* 0x000000ff4c00720c */ /* 0x000fe20003f05270 */
[----:B------:R-:W-:-:S12]  /*ba40*/  BSSY.RECONVERGENT B0, `(.L_x_157) ;  /* 0x0000009000007945 */ /* 0x000fd80003800200 */
[----:B------:R-:W-:Y:S05]  /*ba50*/  @P0 BRA `(.L_x_159) ;  /* 0x0000000000140947 */ /* 0x000fea0003800000 */
[----:B------:R-:W3:Y:S02]  /*ba60*/  LDCU.64 UR4, c[0x0][0x988] ;  /* 0x00013100ff0477ac */ /* 0x000ee40008000a00 */
[----:B---3--:R-:W-:-:S04]  /*ba70*/  ISETP.NE.U32.AND P0, PT, RZ, UR4, PT ;  /* 0x00000004ff007c0c */ /* 0x008fc8000bf05070 */
[----:B------:R-:W-:-:S13]  /*ba80*/  ISETP.NE.AND.EX P0, PT, RZ, UR5, PT, P0 ;  /* 0x00000005ff007c0c */ /* 0x000fda000bf05300 */
[----:B------:R-:W-:Y:S05]  /*ba90*/  @!P0 EXIT ;  /* 0x000000000000894d */ /* 0x000fea0003800000 */
[----:B------:R-:W-:Y:S05]  /*baa0*/  BRA `(.L_x_160) ;  /* 0x0000000000087947 */ /* 0x000fea0003800000 */
.L_x_159:
[----:B------:R-:W-:-:S13]  /*bab0*/  FSETP.NEU.AND P0, PT, R27, RZ, PT ;  /* 0x000000ff1b00720b */ /* 0x000fda0003f0d000 */
[----:B------:R-:W-:Y:S05]  /*bac0*/  @!P0 EXIT ;  /* 0x000000000000894d */ /* 0x000fea0003800000 */
.L_x_160:
[----:B------:R-:W-:Y:S05]  /*bad0*/  BSYNC.RECONVERGENT B0 ;  /* 0x0000000000007941 */ /* 0x000fea0003800200 */
.L_x_157:
[----:B------:R-:W3:Y:S01]  /*bae0*/  S2UR UR5, SR_CgaCtaId ;  /* 0x00000000000579c3 */ /* 0x000ee20000008800 */
[----:B------:R-:W-:Y:S01]  /*baf0*/  ULEA UR4, UR50, UR49, 0x3 ;  /* 0x0000003132047291 */ /* 0x000fe2000f8e18ff */
[----:B------:R-:W-:-:S04]  /*bb00*/  DEPBAR.LE SB0, 0x0 ;  /* 0x000080000000791a */ /* 0x000fc80000000000 */
[----:B------:R-:W-:-:S04]  /*bb10*/  UIADD3 UR4, UPT, UPT, UR4, 0x80, URZ ;  /* 0x0000008004047890 */ /* 0x000fc8000fffe0ff */
[----:B---3--:R-:W-:-:S09]  /*bb20*/  UPRMT UR4, UR5, 0x654, UR4 ;  /* 0x0000065405047896 */ /* 0x008fd20008000004 */
[----:B------:R-:W-:Y:S01]  /*bb30*/  SYNCS.ARRIVE.TRANS64.RED.A1T0 RZ, [UR4], RZ ;  /* 0x000000ffffff79a7 */ /* 0x000fe20008100404 */
[----:B------:R-:W-:Y:S05]  /*bb40*/  EXIT ;  /* 0x000000000000794d */ /* 0x000fea0003800000 */
.L_x_19:
[----:B------:R-:W-:Y:S07]  /*bb50*/  MOV R0, UR9 ;  /* 0x0000000900007c02 */ /* 0x000fee0008000f00 */
.L_x_161:
[----:B--2---:R2:W3:Y:S02]  /*bb60*/  SYNCS.PHASECHK.TRANS64.TRYWAIT P0, [R0+URZ+0x30], R4 ;  /* 0x00003004000075a7 */ /* 0x0044e400080011ff */
[----:B---3--:R-:W-:Y:S05]  /*bb70*/  @!P0 NANOSLEEP.SYNCS 0x989680 ;  /* 0x009896800000895d */ /* 0x008fea0003900000 */
[----:B------:R-:W3:Y:S02]  /*bb80*/  @!P0 SYNCS.PHASECHK.TRANS64 P0, [R0+URZ+0x30], R4 ;  /* 0x00003004000085a7 */ /* 0x000ee400080010ff */
[----:B---3--:R-:W-:Y:S05]  /*bb90*/  @!P0 BRA `(.L_x_161) ;  /* 0xfffffffc00f08947 */ /* 0x008fea000383ffff */
[----:B------:R-:W-:Y:S05]  /*bba0*/  BRA `(.L_x_18) ;  /* 0xffffff5c00407947 */ /* 0x000fea000383ffff */
.L_x_25:
[----:B------:R-:W-:Y:S07]  /*bbb0*/  MOV R0, UR9 ;  /* 0x0000000900007c02 */ /* 0x000fee0008000f00 */
.L_x_162:
[----:B--2---:R2:W4:Y:S02]  /*bbc0*/  SYNCS.PHASECHK.TRANS64.TRYWAIT P0, [R0+URZ+0x30], R4 ;  /* 0x00003004000075a7 */ /* 0x00452400080011ff */
[----:B----4-:R-:W-:Y:S05]  /*bbd0*/  @!P0 NANOSLEEP.SYNCS 0x989680 ;  /* 0x009896800000895d */ /* 0x010fea0003900000 */
[----:B------:R-:W4:Y:S02]  /*bbe0*/  @!P0 SYNCS.PHASECHK.TRANS64 P0, [R0+URZ+0x30], R4 ;  /* 0x00003004000085a7 */ /* 0x000f2400080010ff */
[----:B----4-:R-:W-:Y:S05]  /*bbf0*/  @!P0 BRA `(.L_x_162) ;  /* 0xfffffffc00f08947 */ /* 0x010fea000383ffff */
[----:B------:R-:W-:Y:S05]  /*bc00*/  BRA `(.L_x_24) ;  /* 0xffffff6000cc7947 */ /* 0x000fea000383ffff */
.L_x_29:
[----:B-1----:R-:W-:-:S07]  /*bc10*/  MOV R0, UR36 ;  /* 0x0000002400007c02 */ /* 0x002fce0008000f00 */
.L_x_163:
[----:B-1----:R1:W2:Y:S02]  /*bc20*/  SYNCS.PHASECHK.TRANS64.TRYWAIT P0, [R0+URZ+0xb0], R3 ;  /* 0x0000b003000075a7 */ /* 0x0022a400080011ff */
[----:B--2---:R-:W-:Y:S05]  /*bc30*/  @!P0 NANOSLEEP.SYNCS 0x989680 ;  /* 0x009896800000895d */ /* 0x004fea0003900000 */
[----:B------:R-:W2:Y:S02]  /*bc40*/  @!P0 SYNCS.PHASECHK.TRANS64 P0, [R0+URZ+0xb0], R3 ;  /* 0x0000b003000085a7 */ /* 0x000ea400080010ff */
[----:B--2---:R-:W-:Y:S05]  /*bc50*/  @!P0 BRA `(.L_x_163) ;  /* 0xfffffffc00f08947 */ /* 0x004fea000383ffff */
[----:B------:R-:W-:Y:S05]  /*bc60*/  BRA `(.L_x_164) ;  /* 0xffffff6400987947 */ /* 0x000fea000383ffff */
.L_x_33:
[----:B------:R-:W-:-:S07]  /*bc70*/  MOV R0, UR4 ;  /* 0x0000000400007c02 */ /* 0x000fce0008000f00 */
.L_x_165:
[----:B-1----:R1:W2:Y:S02]  /*bc80*/  SYNCS.PHASECHK.TRANS64.TRYWAIT P0, [R0+URZ], R2 ;  /* 0x00000002000075a7 */ /* 0x0022a400080011ff */
[----:B--2---:R-:W-:Y:S05]  /*bc90*/  @!P0 NANOSLEEP.SYNCS 0x989680 ;  /* 0x009896800000895d */ /* 0x004fea0003900000 */
[----:B------:R-:W2:Y:S02]  /*bca0*/  @!P0 SYNCS.PHASECHK.TRANS64 P0, [R0+URZ], R2 ;  /* 0x00000002000085a7 */ /* 0x000ea400080010ff */
[----:B--2---:R-:W-:Y:S05]  /*bcb0*/  @!P0 BRA `(.L_x_165) ;  /* 0xfffffffc00f08947 */ /* 0x004fea000383ffff */
[----:B------:R-:W-:Y:S05]  /*bcc0*/  BRA `(.L_x_166) ;  /* 0xffffff6c00307947 */ /* 0x000fea000383ffff */
.L_x_34:
[----:B------:R-:W-:-:S07]  /*bcd0*/  MOV R0, UR5 ;  /* 0x0000000500007c02 */ /* 0x000fce0008000f00 */
.L_x_167:
[----:B-1----:R1:W2:Y:S02]  /*bce0*/  SYNCS.PHASECHK.TRANS64.TRYWAIT P0, [R0+URZ], R2 ;  /* 0x00000002000075a7 */ /* 0x0022a400080011ff */
[----:B--2---:R-:W-:Y:S05]  /*bcf0*/  @!P0 NANOSLEEP.SYNCS 0x989680 ;  /* 0x009896800000895d */ /* 0x004fea0003900000 */
[----:B------:R-:W2:Y:S02]  /*bd00*/  @!P0 SYNCS.PHASECHK.TRANS64 P0, [R0+URZ], R2 ;  /* 0x00000002000085a7 */ /* 0x000ea400080010ff */
[----:B--2---:R-:W-:Y:S05]  /*bd10*/  @!P0 BRA `(.L_x_167) ;  /* 0xfffffffc00f08947 */ /* 0x004fea000383ffff */
[----:B------:R-:W-:Y:S05]  /*bd20*/  BRA `(.L_x_168) ;  /* 0xffffff6c00407947 */ /* 0x000fea000383ffff */
.L_x_35:
[----:B------:R-:W-:-:S07]  /*bd30*/  MOV R0, UR5 ;  /* 0x0000000500007c02 */ /* 0x000fce0008000f00 */
.L_x_169:
[----:B-1----:R1:W2:Y:S02]  /*bd40*/  SYNCS.PHASECHK.TRANS64.TRYWAIT P0, [R0+URZ], R2 ;  /* 0x00000002000075a7 */ /* 0x0022a400080011ff */
[----:B--2---:R-:W-:Y:S05]  /*bd50*/  @!P0 NANOSLEEP.SYNCS 0x989680 ;  /* 0x009896800000895d */ /* 0x004fea0003900000 */
[----:B------:R-:W2:Y:S02]  /*bd60*/  @!P0 SYNCS.PHASECHK.TRANS64 P0, [R0+URZ], R2 ;  /* 0x00000002000085a7 */ /* 0x000ea400080010ff */
[----:B--2---:R-:W-:Y:S05]  /*bd70*/  @!P0 BRA `(.L_x_169) ;  /* 0xfffffffc00f08947 */ /* 0x004fea000383ffff */
[----:B------:R-:W-:Y:S05]  /*bd80*/  BRA `(.L_x_170) ;  /* 0xffffff6c00507947 */ /* 0x000fea000383ffff */
.L_x_36:
[----:B------:R-:W-:-:S07]  /*bd90*/  MOV R0, UR5 ;  /* 0x0000000500007c02 */ /* 0x000fce0008000f00 */
.L_x_171:
[----:B-1----:R1:W2:Y:S02]  /*bda0*/  SYNCS.PHASECHK.TRANS64.TRYWAIT P0, [R0+URZ], R2 ;  /* 0x00000002000075a7 */ /* 0x0022a400080011ff */
[----:B--2---:R-:W-:Y:S05]  /*bdb0*/  @!P0 NANOSLEEP.SYNCS 0x989680 ;  /* 0x009896800000895d */ /* 0x004fea0003900000 */
[----:B------:R-:W2:Y:S02]  /*bdc0*/  @!P0 SYNCS.PHASECHK.TRANS64 P0, [R0+URZ], R2 ;  /* 0x00000002000085a7 */ /* 0x000ea400080010ff */
[----:B--2---:R-:W-:Y:S05]  /*bdd0*/  @!P0 BRA `(.L_x_171) ;  /* 0xfffffffc00f08947 */ /* 0x004fea000383ffff */
[----:B------:R-:W-:Y:S05]  /*bde0*/  BRA `(.L_x_172) ;  /* 0xffffff6c00607947 */ /* 0x000fea000383ffff */
.L_x_37:
[----:B------:R-:W-:-:S07]  /*bdf0*/  MOV R0, UR5 ;  /* 0x0000000500007c02 */ /* 0x000fce0008000f00 */
.L_x_173:
[----:B-1----:R1:W2:Y:S02]  /*be00*/  SYNCS.PHASECHK.TRANS64.TRYWAIT P0, [R0+URZ], R2 ;  /* 0x00000002000075a7 */ /* 0x0022a400080011ff */
[----:B--2---:R-:W-:Y:S05]  /*be10*/  @!P0 NANOSLEEP.SYNCS 0x989680 ;  /* 0x009896800000895d */ /* 0x004fea0003900000 */
[----:B------:R-:W2:Y:S02]  /*be20*/  @!P0 SYNCS.PHASECHK.TRANS64 P0, [R0+URZ], R2 ;  /* 0x00000002000085a7 */ /* 0x000ea400080010ff */
[----:B--2---:R-:W-:Y:S05]  /*be30*/  @!P0 BRA `(.L_x_173) ;  /* 0xfffffffc00f08947 */ /* 0x004fea000383ffff */
[----:B------:R-:W-:Y:S05]  /*be40*/  BRA `(.L_x_174) ;  /* 0xffffff6c00707947 */ /* 0x000fea000383ffff */
.L_x_40:
[----:B------:R-:W-:-:S07]  /*be50*/  MOV R4, UR4 ;  /* 0x0000000400047c02 */ /* 0x000fce0008000f00 */
.L_x_175:
[----:B--2---:R2:W3:Y:S02]  /*be60*/  SYNCS.PHASECHK.TRANS64.TRYWAIT P1, [R4+URZ+0xb8], R6 ;  /* 0x0000b806040075a7 */ /* 0x0044e400080211ff */
[----:B---3--:R-:W-:Y:S05]  /*be70*/  @!P1 NANOSLEEP.SYNCS 0x989680 ;  /* 0x009896800000995d */ /* 0x008fea0003900000 */
[----:B------:R-:W3:Y:S02]  /*be80*/  @!P1 SYNCS.PHASECHK.TRANS64 P1, [R4+URZ+0xb8], R6 ;  /* 0x0000b806040095a7 */ /* 0x000ee400080210ff */
[----:B---3--:R-:W-:Y:S05]  /*be90*/  @!P1 BRA `(.L_x_175) ;  /* 0xfffffffc00f09947 */ /* 0x008fea000383ffff */
[----:B------:R-:W-:Y:S05]  /*bea0*/  BRA `(.L_x_176) ;  /* 0xffffff6c00e07947 */ /* 0x000fea000383ffff */
.L_x_41:
[----:B--2---:R-:W-:-:S07]  /*beb0*/  MOV R4, UR4 ;  /* 0x0000000400047c02 */ /* 0x004fce0008000f00 */
.L_x_177:
[----:B--2---:R2:W3:Y:S02]  /*bec0*/  SYNCS.PHASECHK.TRANS64.TRYWAIT P1, [R4+URZ+0xb0], R5 ;  /* 0x0000b005040075a7 */ /* 0x0044e400080211ff */
[----:B---3--:R-:W-:Y:S05]  /*bed0*/  @!P1 NANOSLEEP.SYNCS 0x989680 ;  /* 0x009896800000995d */ /* 0x008fea0003900000 */
[----:B------:R-:W3:Y:S02]  /*bee0*/  @!P1 SYNCS.PHASECHK.TRANS64 P1, [R4+URZ+0xb0], R5 ;  /* 0x0000b005040095a7 */ /* 0x000ee400080210ff */
[----:B---3--:R-:W-:Y:S05]  /*bef0*/  @!P1 BRA `(.L_x_177) ;  /* 0xfffffffc00f09947 */ /* 0x008fea000383ffff */
[----:B------:R-:W-:Y:S05]  /*bf00*/  BRA `(.L_x_178) ;  /* 0xffffff6c00e87947 */ /* 0x000fea000383ffff */
.L_x_49:
[----:B------:R-:W-:-:S07]  /*bf10*/  MOV R0, UR20 ;  /* 0x0000001400007c02 */ /* 0x000fce0008000f00 */
.L_x_179:
[----:B-1----:R1:W2:Y:S02]  /*bf20*/  SYNCS.PHASECHK.TRANS64.TRYWAIT P0, [R0+URZ+0xb0], R4 ;  /* 0x0000b004000075a7 */ /* 0x0022a400080011ff */
[----:B--2---:R-:W-:Y:S05]  /*bf30*/  @!P0 NANOSLEEP.SYNCS 0x989680 ;  /* 0x009896800000895d */ /* 0x004fea0003900000 */
[----:B------:R-:W2:Y:S02]  /*bf40*/  @!P0 SYNCS.PHASECHK.TRANS64 P0, [R0+URZ+0xb0], R4 ;  /* 0x0000b004000085a7 */ /* 0x000ea400080010ff */
[----:B--2---:R-:W-:Y:S05]  /*bf50*/  @!P0 BRA `(.L_x_179) ;  /* 0xfffffffc00f08947 */ /* 0x004fea000383ffff */
[----:B------:R-:W-:Y:S05]  /*bf60*/  BRA `(.L_x_180) ;  /* 0xffffff7400747947 */ /* 0x000fea000383ffff */
.L_x_50:
[----:B------:R-:W-:-:S07]  /*bf70*/  MOV R4, UR24 ;  /* 0x0000001800047c02 */ /* 0x000fce0008000f00 */
.L_x_181:
[----:B-1----:R1:W2:Y:S02]  /*bf80*/  SYNCS.PHASECHK.TRANS64.TRYWAIT P0, [R4+URZ+0xd0], R0 ;  /* 0x0000d000040075a7 */ /* 0x0022a400080011ff */
[----:B--2---:R-:W-:Y:S05]  /*bf90*/  @!P0 NANOSLEEP.SYNCS 0x989680 ;  /* 0x009896800000895d */ /* 0x004fea0003900000 */
[----:B------:R-:W2:Y:S02]  /*bfa0*/  @!P0 SYNCS.PHASECHK.TRANS64 P0, [R4+URZ+0xd0], R0 ;  /* 0x0000d000040085a7 */ /* 0x000ea400080010ff */
[----:B--2---:R-:W-:Y:S05]  /*bfb0*/  @!P0 BRA `(.L_x_181) ;  /* 0xfffffffc00f08947 */ /* 0x004fea000383ffff */
[----:B------:R-:W-:Y:S05]  /*bfc0*/  BRA `(.L_x_182) ;  /* 0xffffff7400907947 */ /* 0x000fea000383ffff */
.L_x_53:
[----:B-1----:R-:W-:Y:S07]  /*bfd0*/  MOV R0, UR18 ;  /* 0x0000001200007c02 */ /* 0x002fee0008000f00 */
.L_x_183:
[----:B-1----:R1:W2:Y:S02]  /*bfe0*/  SYNCS.PHASECHK.TRANS64.TRYWAIT P0, [R0+URZ], R5 ;  /* 0x00000005000075a7 */ /* 0x0022a400080011ff */
[----:B--2---:R-:W-:Y:S05]  /*bff0*/  @!P0 NANOSLEEP.SYNCS 0x989680 ;  /* 0x009896800000895d */ /* 0x004fea0003900000 */
[----:B------:R-:W2:Y:S02]  /*c000*/  @!P0 SYNCS.PHASECHK.TRANS64 P0, [R0+URZ], R5 ;  /* 0x00000005000085a7 */ /* 0x000ea400080010ff */
[----:B--2---:R-:W-:Y:S05]  /*c010*/  @!P0 BRA `(.L_x_183) ;  /* 0xfffffffc00f08947 */ /* 0x004fea000383ffff */
[----:B------:R-:W-:Y:S05]  /*c020*/  BRA `(.L_x_52) ;  /* 0xffffff7400b47947 */ /* 0x000fea000383ffff */
.L_x_56:
[----:B------:R-:W-:-:S07]  /*c030*/  MOV R0, UR4 ;  /* 0x0000000400007c02 */ /* 0x000fce0008000f00 */
.L_x_184:
[----:B-1----:R1:W3:Y:S02]  /*c040*/  SYNCS.PHASECHK.TRANS64.TRYWAIT P0, [R0+URZ], R2 ;  /* 0x00000002000075a7 */ /* 0x0022e400080011ff */
[----:B---3--:R-:W-:Y:S05]  /*c050*/  @!P0 NANOSLEEP.SYNCS 0x989680 ;  /* 0x009896800000895d */ /* 0x008fea0003900000 */
[----:B------:R-:W3:Y:S02]  /*c060*/  @!P0 SYNCS.PHASECHK.TRANS64 P0, [R0+URZ], R2 ;  /* 0x00000002000085a7 */ /* 0x000ee400080010ff */
[----:B---3--:R-:W-:Y:S05]  /*c070*/  @!P0 BRA `(.L_x_184) ;  /* 0xfffffffc00f08947 */ /* 0x008fea000383ffff */
[----:B------:R-:W-:Y:S05]  /*c080*/  BRA `(.L_x_185) ;  /* 0xffffff7800b07947 */ /* 0x000fea000383ffff */
.L_x_57:
[----:B------:R-:W-:-:S07]  /*c090*/  MOV R0, UR4 ;  /* 0x0000000400007c02 */ /* 0x000fce0008000f00 */
.L_x_186:
[----:B-1----:R1:W2:Y:S02]  /*c0a0*/  SYNCS.PHASECHK.TRANS64.TRYWAIT P0, [R0+URZ], R2 ;  /* 0x00000002000075a7 */ /* 0x0022a400080011ff */
[----:B--2---:R-:W-:Y:S05]  /*c0b0*/  @!P0 NANOSLEEP.SYNCS 0x989680 ;  /* 0x009896800000895d */ /* 0x004fea0003900000 */
[----:B------:R-:W2:Y:S02]  /*c0c0*/  @!P0 SYNCS.PHASECHK.TRANS64 P0, [R0+URZ], R2 ;  /* 0x00000002000085a7 */ /* 0x000ea400080010ff */
[----:B--2---:R-:W-:Y:S05]  /*c0d0*/  @!P0 BRA `(.L_x_186) ;  /* 0xfffffffc00f08947 */ /* 0x004fea000383ffff */
[----:B------:R-:W-:Y:S05]  /*c0e0*/  BRA `(.L_x_187) ;  /* 0xffffff7800bc7947 */ /* 0x000fea000383ffff */
.L_x_62:
[----:B------:R-:W-:Y:S07]  /*c0f0*/  MOV R0, UR42 ;  /* 0x0000002a00007c02 */ /* 0x000fee0008000f00 */
.L_x_188:
[----:B-1----:R1:W2:Y:S02]  /*c100*/  SYNCS.PHASECHK.TRANS64.TRYWAIT P0, [R0+URZ+0xb0], R2 ;  /* 0x0000b002000075a7 */ /* 0x0022a400080011ff */
[----:B--2---:R-:W-:Y:S05]  /*c110*/  @!P0 NANOSLEEP.SYNCS 0x989680 ;  /* 0x009896800000895d */ /* 0x004fea0003900000 */
[----:B------:R-:W2:Y:S02]  /*c120*/  @!P0 SYNCS.PHASECHK.TRANS64 P0, [R0+URZ+0xb0], R2 ;  /* 0x0000b002000085a7 */ /* 0x000ea400080010ff */
[----:B--2---:R-:W-:Y:S05]  /*c130*/  @!P0 BRA `(.L_x_188) ;  /* 0xfffffffc00f08947 */ /* 0x004fea000383ffff */
[----:B------:R-:W-:Y:S05]  /*c140*/  BRA `(.L_x_189) ;  /* 0xffffff8000147947 */ /* 0x000fea000383ffff */
.L_x_65:
[----:B------:R-:W-:Y:S07]  /*c150*/  MOV R0, UR42 ;  /* 0x0000002a00007c02 */ /* 0x000fee0008000f00 */
.L_x_190:
[----:B-1----:R1:W2:Y:S02]  /*c160*/  SYNCS.PHASECHK.TRANS64.TRYWAIT P2, [R0+URZ+0xa8], R2 ;  /* 0x0000a802000075a7 */ /* 0x0022a400080411ff */
[----:B--2---:R-:W-:Y:S05]  /*c170*/  @!P2 NANOSLEEP.SYNCS 0x989680 ;  /* 0x009896800000a95d */ /* 0x004fea0003900000 */
[----:B------:R-:W2:Y:S02]  /*c180*/  @!P2 SYNCS.PHASECHK.TRANS64 P2, [R0+URZ+0xa8], R2 ;  /* 0x0000a8020000a5a7 */ /* 0x000ea400080410ff */
[----:B--2---:R-:W-:Y:S05]  /*c190*/  @!P2 BRA `(.L_x_190) ;  /* 0xfffffffc00f0a947 */ /* 0x004fea000383ffff */
[----:B------:R-:W-:Y:S05]  /*c1a0*/  BRA `(.L_x_64) ;  /* 0xffffff8400787947 */ /* 0x000fea000383ffff */
.L_x_68:
[----:B------:R-:W-:Y:S07]  /*c1b0*/  MOV R2, UR42 ;  /* 0x0000002a00027c02 */ /* 0x000fee0008000f00 */
.L_x_191:
[----:B-1----:R1:W2:Y:S02]  /*c1c0*/  SYNCS.PHASECHK.TRANS64.TRYWAIT P1, [R2+URZ+0x80], R9 ;  /* 0x00008009020075a7 */ /* 0x0022a400080211ff */
[----:B--2---:R-:W-:Y:S05]  /*c1d0*/  @!P1 NANOSLEEP.SYNCS 0x989680 ;  /* 0x009896800000995d */ /* 0x004fea0003900000 */
[----:B------:R-:W2:Y:S02]  /*c1e0*/  @!P1 SYNCS.PHASECHK.TRANS64 P1, [R2+URZ+0x80], R9 ;  /* 0x00008009020095a7 */ /* 0x000ea400080210ff */
[----:B--2---:R-:W-:Y:S05]  /*c1f0*/  @!P1 BRA `(.L_x_191) ;  /* 0xfffffffc00f09947 */ /* 0x004fea000383ffff */
[----:B------:R-:W-:Y:S05]  /*c200*/  BRA `(.L_x_192) ;  /* 0xffffff88002c7947 */ /* 0x000fea000383ffff */
.L_x_69:
[----:B------:R-:W-:Y:S07]  /*c210*/  MOV R2, UR42 ;  /* 0x0000002a00027c02 */ /* 0x000fee0008000f00 */
.L_x_193:
[----:B-1----:R1:W2:Y:S02]  /*c220*/  SYNCS.PHASECHK.TRANS64.TRYWAIT P1, [R2+URZ+0x88], R9 ;  /* 0x00008809020075a7 */ /* 0x0022a400080211ff */
[----:B--2---:R-:W-:Y:S05]  /*c230*/  @!P1 NANOSLEEP.SYNCS 0x989680 ;  /* 0x009896800000995d */ /* 0x004fea0003900000 */
[----:B------:R-:W2:Y:S02]  /*c240*/  @!P1 SYNCS.PHASECHK.TRANS64 P1, [R2+URZ+0x88], R9 ;  /* 0x00008809020095a7 */ /* 0x000ea400080210ff */
[----:B--2---:R-:W-:Y:S05]  /*c250*/  @!P1 BRA `(.L_x_193) ;  /* 0xfffffffc00f09947 */ /* 0x004fea000383ffff */
[----:B------:R-:W-:Y:S05]  /*c260*/  BRA `(.L_x_194) ;  /* 0xffffff8800747947 */ /* 0x000fea000383ffff */
.L_x_70:
[----:B------:R-:W-:Y:S07]  /*c270*/  MOV R2, UR42 ;  /* 0x0000002a00027c02 */ /* 0x000fee0008000f00 */
.L_x_195:
[----:B-1----:R1:W2:Y:S02]  /*c280*/  SYNCS.PHASECHK.TRANS64.TRYWAIT P1, [R2+URZ+0x90], R9 ;  /* 0x00009009020075a7 */ /* 0x0022a400080211ff */
[----:B--2---:R-:W-:Y:S05]  /*c290*/  @!P1 NANOSLEEP.SYNCS 0x989680 ;  /* 0x009896800000995d */ /* 0x004fea0003900000 */
[----:B------:R-:W2:Y:S02]  /*c2a0*/  @!P1 SYNCS.PHASECHK.TRANS64 P1, [R2+URZ+0x90], R9 ;  /* 0x00009009020095a7 */ /* 0x000ea400080210ff */
[----:B--2---:R-:W-:Y:S05]  /*c2b0*/  @!P1 BRA `(.L_x_195) ;  /* 0xfffffffc00f09947 */ /* 0x004fea000383ffff */
[----:B------:R-:W-:Y:S05]  /*c2c0*/  BRA `(.L_x_196) ;  /* 0xffffff8800c87947 */ /* 0x000fea000383ffff */
.L_x_71:
[----:B------:R-:W-:Y:S07]  /*c2d0*/  MOV R2, UR42 ;  /* 0x0000002a00027c02 */ /* 0x000fee0008000f00 */
.L_x_197:
[----:B-1----:R1:W2:Y:S02]  /*c2e0*/  SYNCS.PHASECHK.TRANS64.TRYWAIT P1, [R2+URZ+0x98], R9 ;  /* 0x00009809020075a7 */ /* 0x0022a400080211ff */
[----:B--2---:R-:W-:Y:S05]  /*c2f0*/  @!P1 NANOSLEEP.SYNCS 0x989680 ;  /* 0x009896800000995d */ /* 0x004fea0003900000 */
[----:B------:R-:W2:Y:S02]  /*c300*/  @!P1 SYNCS.PHASECHK.TRANS64 P1, [R2+URZ+0x98], R9 ;  /* 0x00009809020095a7 */ /* 0x000ea400080210ff */
[----:B--2---:R-:W-:Y:S05]  /*c310*/  @!P1 BRA `(.L_x_197) ;  /* 0xfffffffc00f09947 */ /* 0x004fea000383ffff */
[----:B------:R-:W-:Y:S05]  /*c320*/  BRA `(.L_x_198) ;  /* 0xffffff8c001c7947 */ /* 0x000fea000383ffff */
.L_x_72:
[----:B------:R-:W-:Y:S07]  /*c330*/  MOV R2, UR42 ;  /* 0x0000002a00027c02 */ /* 0x000fee0008000f00 */
.L_x_199:
[----:B-1----:R1:W2:Y:S02]  /*c340*/  SYNCS.PHASECHK.TRANS64.TRYWAIT P1, [R2+URZ+0x80], R8 ;  /* 0x00008008020075a7 */ /* 0x0022a400080211ff */
[----:B--2---:R-:W-:Y:S05]  /*c350*/  @!P1 NANOSLEEP.SYNCS 0x989680 ;  /* 0x009896800000995d */ /* 0x004fea0003900000 */
[----:B------:R-:W2:Y:S02]  /*c360*/  @!P1 SYNCS.PHASECHK.TRANS64 P1, [R2+URZ+0x80], R8 ;  /* 0x00008008020095a7 */ /* 0x000ea400080210ff */
[----:B--2---:R-:W-:Y:S05]  /*c370*/  @!P1 BRA `(.L_x_199) ;  /* 0xfffffffc00f09947 */ /* 0x004fea000383ffff */
[----:B------:R-:W-:Y:S05]  /*c380*/  BRA `(.L_x_200) ;  /* 0xffffff8c00747947 */ /* 0x000fea000383ffff */
.L_x_73:
[----:B------:R-:W-:Y:S07]  /*c390*/  MOV R2, UR42 ;  /* 0x0000002a00027c02 */ /* 0x000fee0008000f00 */
.L_x_201:
[----:B-1----:R1:W2:Y:S02]  /*c3a0*/  SYNCS.PHASECHK.TRANS64.TRYWAIT P1, [R2+URZ+0x88], R8 ;  /* 0x00008808020075a7 */ /* 0x0022a400080211ff */
[----:B--2---:R-:W-:Y:S05]  /*c3b0*/  @!P1 NANOSLEEP.SYNCS 0x989680 ;  /* 0x009896800000995d */ /* 0x004fea0003900000 */
[----:B------:R-:W2:Y:S02]  /*c3c0*/  @!P1 SYNCS.PHASECHK.TRANS64 P1, [R2+URZ+0x88], R8 ;  /* 0x00008808020095a7 */ /* 0x000ea400080210ff */
[----:B--2---:R-:W-:Y:S05]  /*c3d0*/  @!P1 BRA `(.L_x_201) ;  /* 0xfffffffc00f09947 */ /* 0x004fea000383ffff */
[----:B------:R-:W-:Y:S05]  /*c3e0*/  BRA `(.L_x_202) ;  /* 0xffffff8c00bc7947 */ /* 0x000fea000383ffff */
.L_x_74:
[----:B------:R-:W-:Y:S07]  /*c3f0*/  MOV R2, UR42 ;  /* 0x0000002a00027c02 */ /* 0x000fee0008000f00 */
.L_x_203:
[----:B-1----:R1:W2:Y:S02]  /*c400*/  SYNCS.PHASECHK.TRANS64.TRYWAIT P1, [R2+URZ+0x90], R8 ;  /* 0x00009008020075a7 */ /* 0x0022a400080211ff */
[----:B--2---:R-:W-:Y:S05]  /*c410*/  @!P1 NANOSLEEP.SYNCS 0x989680 ;  /* 0x009896800000995d */ /* 0x004fea0003900000 */
[----:B------:R-:W2:Y:S02]  /*c420*/  @!P1 SYNCS.PHASECHK.TRANS64 P1, [R2+URZ+0x90], R8 ;  /* 0x00009008020095a7 */ /* 0x000ea400080210ff */
[----:B--2---:R-:W-:Y:S05]  /*c430*/  @!P1 BRA `(.L_x_203) ;  /* 0xfffffffc00f09947 */ /* 0x004fea000383ffff */
[----:B------:R-:W-:Y:S05]  /*c440*/  BRA `(.L_x_204) ;  /* 0xffffff9000047947 */ /* 0x000fea000383ffff */
.L_x_75:
[----:B------:R-:W-:Y:S07]  /*c450*/  MOV R0, UR42 ;  /* 0x0000002a00007c02 */ /* 0x000fee0008000f00 */
.L_x_205:
[----:B-1----:R1:W2:Y:S02]  /*c460*/  SYNCS.PHASECHK.TRANS64.TRYWAIT P0, [R0+URZ+0x98], R8 ;  /* 0x00009808000075a7 */ /* 0x0022a400080011ff */
[----:B--2---:R-:W-:Y:S05]  /*c470*/  @!P0 NANOSLEEP.SYNCS 0x989680 ;  /* 0x009896800000895d */ /* 0x004fea0003900000 */
[----:B------:R-:W2:Y:S02]  /*c480*/  @!P0 SYNCS.PHASECHK.TRANS64 P0, [R0+URZ+0x98], R8 ;  /* 0x00009808000085a7 */ /* 0x000ea400080010ff */
[----:B--2---:R-:W-:Y:S05]  /*c490*/  @!P0 BRA `(.L_x_205) ;  /* 0xfffffffc00f08947 */ /* 0x004fea000383ffff */
[----:B------:R-:W-:Y:S05]  /*c4a0*/  BRA `(.L_x_206) ;  /* 0xffffff90004c7947 */ /* 0x000fea000383ffff */
.L_x_77:
[----:B------:R-:W-:-:S07]  /*c4b0*/  MOV R0, UR42 ;  /* 0x0000002a00007c02 */ /* 0x000fce0008000f00 */
.L_x_207:
[----:B--2---:R2:W3:Y:S02]  /*c4c0*/  SYNCS.PHASECHK.TRANS64.TRYWAIT P0, [R0+URZ+0x80], R9 ;  /* 0x00008009000075a7 */ /* 0x0044e400080011ff */
[----:B---3--:R-:W-:Y:S05]  /*c4d0*/  @!P0 NANOSLEEP.SYNCS 0x989680 ;  /* 0x009896800000895d */ /* 0x008fea0003900000 */
[----:B------:R-:W3:Y:S02]  /*c4e0*/  @!P0 SYNCS.PHASECHK.TRANS64 P0, [R0+URZ+0x80], R9 ;  /* 0x00008009000085a7 */ /* 0x000ee400080010ff */
[----:B---3--:R-:W-:Y:S05]  /*c4f0*/  @!P0 BRA `(.L_x_207) ;  /* 0xfffffffc00f08947 */ /* 0x008fea000383ffff */
[----:B------:R-:W-:Y:S05]  /*c500*/  BRA `(.L_x_208) ;  /* 0xffffff9000a87947 */ /* 0x000fea000383ffff */
.L_x_78:
[----:B--2---:R-:W-:-:S07]  /*c510*/  MOV R0, UR42 ;  /* 0x0000002a00007c02 */ /* 0x004fce0008000f00 */
.L_x_209:
[----:B--2---:R2:W3:Y:S02]  /*c520*/  SYNCS.PHASECHK.TRANS64.TRYWAIT P0, [R0+URZ+0x88], R9 ;  /* 0x00008809000075a7 */ /* 0x0044e400080011ff */
[----:B---3--:R-:W-:Y:S05]  /*c530*/  @!P0 NANOSLEEP.SYNCS 0x989680 ;  /* 0x009896800000895d */ /* 0x008fea0003900000 */
[----:B------:R-:W3:Y:S02]  /*c540*/  @!P0 SYNCS.PHASECHK.TRANS64 P0, [R0+URZ+0x88], R9 ;  /* 0x00008809000085a7 */ /* 0x000ee400080010ff */
[----:B---3--:R-:W-:Y:S05]  /*c550*/  @!P0 BRA `(.L_x_209) ;  /* 0xfffffffc00f08947 */ /* 0x008fea000383ffff */
[----:B------:R-:W-:Y:S05]  /*c560*/  BRA `(.L_x_210) ;  /* 0xffffff9000987947 */ /* 0x000fea000383ffff */
.L_x_79:
[----:B------:R-:W-:-:S07]  /*c570*/  MOV R2, UR42 ;  /* 0x0000002a00027c02 */ /* 0x000fce0008000f00 */
.L_x_211:
[----:B--2---:R2:W3:Y:S02]  /*c580*/  SYNCS.PHASECHK.TRANS64.TRYWAIT P0, [R2+URZ+0x90], R9 ;  /* 0x00009009020075a7 */ /* 0x0044e400080011ff */
[----:B---3--:R-:W-:Y:S05]  /*c590*/  @!P0 NANOSLEEP.SYNCS 0x989680 ;  /* 0x009896800000895d */ /* 0x008fea0003900000 */
[----:B------:R-:W3:Y:S02]  /*c5a0*/  @!P0 SYNCS.PHASECHK.TRANS64 P0, [R2+URZ+0x90], R9 ;  /* 0x00009009020085a7 */ /* 0x000ee400080010ff */
[----:B---3--:R-:W-:Y:S05]  /*c5b0*/  @!P0 BRA `(.L_x_211) ;  /* 0xfffffffc00f08947 */ /* 0x008fea000383ffff */
[----:B------:R-:W-:Y:S05]  /*c5c0*/  BRA `(.L_x_212) ;  /* 0xffffff90008c7947 */ /* 0x000fea000383ffff */
.L_x_81:
[----:B------:R-:W-:Y:S07]  /*c5d0*/  MOV R0, UR49 ;  /* 0x0000003100007c02 */ /* 0x000fee0008000f00 */
.L_x_213:
[----:B-1----:R1:W2:Y:S02]  /*c5e0*/  SYNCS.PHASECHK.TRANS64.TRYWAIT P0, [R0+URZ+0xb0], R2 ;  /* 0x0000b002000075a7 */ /* 0x0022a400080011ff */
[----:B--2---:R-:W-:Y:S05]  /*c5f0*/  @!P0 NANOSLEEP.SYNCS 0x989680 ;  /* 0x009896800000895d */ /* 0x004fea0003900000 */
[----:B------:R-:W2:Y:S02]  /*c600*/  @!P0 SYNCS.PHASECHK.TRANS64 P0, [R0+URZ+0xb0], R2 ;  /* 0x0000b002000085a7 */ /* 0x000ea400080010ff */
[----:B--2---:R-:W-:Y:S05]  /*c610*/  @!P0 BRA `(.L_x_213) ;  /* 0xfffffffc00f08947 */ /* 0x004fea000383ffff */
[----:B------:R-:W-:Y:S05]  /*c620*/  BRA `(.L_x_214) ;  /* 0xffffff9400647947 */ /* 0x000fea000383ffff */
.L_x_92:
[----:B-1----:R-:W-:Y:S04]  /*c630*/  MOV R2, UR49 ;  /* 0x0000003100027c02 */ /* 0x002fe80008000f00 */
[----:B------:R1:W2:Y:S03]  /*c640*/  SYNCS.PHASECHK.TRANS64.TRYWAIT P1, [R2+URZ+0x60], R3 ;  /* 0x00006003020075a7 */ /* 0x0002a600080211ff */
[----:B--2---:R-:W-:Y:S05]  /*c650*/  @!P1 NANOSLEEP.SYNCS 0x989680 ;  /* 0x009896800000995d */ /* 0x004fea0003900000 */
[----:B------:R-:W2:Y:S02]  /*c660*/  @!P1 SYNCS.PHASECHK.TRANS64 P1, [R2+URZ+0x60], R3 ;  /* 0x00006003020095a7 */ /* 0x000ea400080210ff */
[----:B--2---:R-:W-:Y:S05]  /*c670*/  @!P1 BRA `(.L_x_92) ;  /* 0xfffffffc00ec9947 */ /* 0x004fea000383ffff */
[----:B------:R-:W-:Y:S05]  /*c680*/  BRA `(.L_x_91) ;  /* 0xffffffa400547947 */ /* 0x000fea000383ffff */
.L_x_94:
[----:B-1----:R1:W4:Y:S02]  /*c690*/  SYNCS.PHASECHK.TRANS64.TRYWAIT P0, [R80+URZ+0xc0], R0 ;  /* 0x0000c000500075a7 */ /* 0x00232400080011ff */
[----:B----4-:R-:W-:Y:S05]  /*c6a0*/  @!P0 NANOSLEEP.SYNCS 0x989680 ;  /* 0x009896800000895d */ /* 0x010fea0003900000 */
[----:B------:R-:W4:Y:S02]  /*c6b0*/  @!P0 SYNCS.PHASECHK.TRANS64 P0, [R80+URZ+0xc0], R0 ;  /* 0x0000c000500085a7 */ /* 0x000f2400080010ff */
[----:B----4-:R-:W-:Y:S05]  /*c6c0*/  @!P0 BRA `(.L_x_94) ;  /* 0xfffffffc00f08947 */ /* 0x010fea000383ffff */
[----:B------:R-:W-:Y:S05]  /*c6d0*/  BRA `(.L_x_93) ;  /* 0xffffffa4007c7947 */ /* 0x000fea000383ffff */
.L_x_103:
[----:B-1----:R1:W3:Y:S02]  /*c6e0*/  SYNCS.PHASECHK.TRANS64.TRYWAIT P0, [R2+URZ+0x60], R0 ;  /* 0x00006000020075a7 */ /* 0x0022e400080011ff */
[----:B---3--:R-:W-:Y:S05]  /*c6f0*/  @!P0 NANOSLEEP.SYNCS 0x989680 ;  /* 0x009896800000895d */ /* 0x008fea0003900000 */
[----:B------:R-:W3:Y:S02]  /*c700*/  @!P0 SYNCS.PHASECHK.TRANS64 P0, [R2+URZ+0x60], R0 ;  /* 0x00006000020085a7 */ /* 0x000ee400080010ff */
[----:B---3--:R-:W-:Y:S05]  /*c710*/  @!P0 BRA `(.L_x_103) ;  /* 0xfffffffc00f08947 */ /* 0x008fea000383ffff */
[----:B------:R-:W-:Y:S05]  /*c720*/  BRA `(.L_x_102) ;  /* 0xffffffac00a47947 */ /* 0x000fea000383ffff */
.L_x_111:
[----:B-1----:R1:W3:Y:S02]  /*c730*/  SYNCS.PHASECHK.TRANS64.TRYWAIT P0, [R6+URZ+0x60], R5 ;  /* 0x00006005060075a7 */ /* 0x0022e400080011ff */
[----:B---3--:R-:W-:Y:S05]  /*c740*/  @!P0 NANOSLEEP.SYNCS 0x989680 ;  /* 0x009896800000895d */ /* 0x008fea0003900000 */
[----:B------:R-:W3:Y:S02]  /*c750*/  @!P0 SYNCS.PHASECHK.TRANS64 P0, [R6+URZ+0x60], R5 ;  /* 0x00006005060085a7 */ /* 0x000ee400080010ff */
[----:B---3--:R-:W-:Y:S05]  /*c760*/  @!P0 BRA `(.L_x_111) ;  /* 0xfffffffc00f08947 */ /* 0x008fea000383ffff */
[----:B------:R-:W-:Y:S05]  /*c770*/  BRA `(.L_x_110) ;  /* 0xffffffb400f07947 */ /* 0x000fea000383ffff */
.L_x_119:
[----:B-1----:R1:W3:Y:S02]  /*c780*/  SYNCS.PHASECHK.TRANS64.TRYWAIT P0, [R0+URZ+0x60], R6 ;  /* 0x00006006000075a7 */ /* 0x0022e400080011ff */
[----:B---3--:R-:W-:Y:S05]  /*c790*/  @!P0 NANOSLEEP.SYNCS 0x989680 ;  /* 0x009896800000895d */ /* 0x008fea0003900000 */
[----:B------:R-:W3:Y:S02]  /*c7a0*/  @!P0 SYNCS.PHASECHK.TRANS64 P0, [R0+URZ+0x60], R6 ;  /* 0x00006006000085a7 */ /* 0x000ee400080010ff */
[----:B---3--:R-:W-:Y:S05]  /*c7b0*/  @!P0 BRA `(.L_x_119) ;  /* 0xfffffffc00f08947 */ /* 0x008fea000383ffff */
[----:B------:R-:W-:Y:S05]  /*c7c0*/  BRA `(.L_x_118) ;  /* 0xffffffc0003c7947 */ /* 0x000fea000383ffff */
.L_x_127:
[----:B-1----:R1:W4:Y:S02]  /*c7d0*/  SYNCS.PHASECHK.TRANS64.TRYWAIT P0, [R6+URZ+0x60], R5 ;  /* 0x00006005060075a7 */ /* 0x00232400080011ff */
[----:B----4-:R-:W-:Y:S05]  /*c7e0*/  @!P0 NANOSLEEP.SYNCS 0x989680 ;  /* 0x009896800000895d */ /* 0x010fea0003900000 */
[----:B------:R-:W4:Y:S02]  /*c7f0*/  @!P0 SYNCS.PHASECHK.TRANS64 P0, [R6+URZ+0x60], R5 ;  /* 0x00006005060085a7 */ /* 0x000f2400080010ff */
[----:B----4-:R-:W-:Y:S05]  /*c800*/  @!P0 BRA `(.L_x_127) ;  /* 0xfffffffc00f08947 */ /* 0x010fea000383ffff */
[----:B------:R-:W-:Y:S05]  /*c810*/  BRA `(.L_x_126) ;  /* 0xffffffc800947947 */ /* 0x000fea000383ffff */
.L_x_135:
[----:B-1----:R1:W4:Y:S02]  /*c820*/  SYNCS.PHASECHK.TRANS64.TRYWAIT P0, [R6+URZ+0x60], R5 ;  /* 0x00006005060075a7 */ /* 0x00232400080011ff */
[----:B----4-:R-:W-:Y:S05]  /*c830*/  @!P0 NANOSLEEP.SYNCS 0x989680 ;  /* 0x009896800000895d */ /* 0x010fea0003900000 */
[----:B------:R-:W4:Y:S02]  /*c840*/  @!P0 SYNCS.PHASECHK.TRANS64 P0, [R6+URZ+0x60], R5 ;  /* 0x00006005060085a7 */ /* 0x000f2400080010ff */
[----:B----4-:R-:W-:Y:S05]  /*c850*/  @!P0 BRA `(.L_x_135) ;  /* 0xfffffffc00f08947 */ /* 0x010fea000383ffff */
[----:B------:R-:W-:Y:S05]  /*c860*/  BRA `(.L_x_134) ;  /* 0xffffffd000f87947 */ /* 0x000fea000383ffff */
.L_x_143:
[----:B-1----:R1:W4:Y:S02]  /*c870*/  SYNCS.PHASECHK.TRANS64.TRYWAIT P0, [R6+URZ+0x60], R5 ;  /* 0x00006005060075a7 */ /* 0x00232400080011ff */
[----:B----4-:R-:W-:Y:S05]  /*c880*/  @!P0 NANOSLEEP.SYNCS 0x989680 ;  /* 0x009896800000895d */ /* 0x010fea0003900000 */
[----:B------:R-:W4:Y:S02]  /*c890*/  @!P0 SYNCS.PHASECHK.TRANS64 P0, [R6+URZ+0x60], R5 ;  /* 0x00006005060085a7 */ /* 0x000f2400080010ff */
[----:B----4-:R-:W-:Y:S05]  /*c8a0*/  @!P0 BRA `(.L_x_143) ;  /* 0xfffffffc00f08947 */ /* 0x010fea000383ffff */
[----:B------:R-:W-:Y:S05]  /*c8b0*/  BRA `(.L_x_142) ;  /* 0xffffffdc00547947 */ /* 0x000fea000383ffff */
.L_x_151:
[----:B-1----:R1:W3:Y:S02]  /*c8c0*/  SYNCS.PHASECHK.TRANS64.TRYWAIT P0, [R0+URZ+0x60], R85 ;  /* 0x00006055000075a7 */ /* 0x0022e400080011ff */
[----:B---3--:R-:W-:Y:S05]  /*c8d0*/  @!P0 NANOSLEEP.SYNCS 0x989680 ;  /* 0x009896800000895d */ /* 0x008fea0003900000 */
[----:B------:R-:W3:Y:S02]  /*c8e0*/  @!P0 SYNCS.PHASECHK.TRANS64 P0, [R0+URZ+0x60], R85 ;  /* 0x00006055000085a7 */ /* 0x000ee400080010ff */
[----:B---3--:R-:W-:Y:S05]  /*c8f0*/  @!P0 BRA `(.L_x_151) ;  /* 0xfffffffc00f08947 */ /* 0x008fea000383ffff */
[----:B------:R-:W-:Y:S05]  /*c900*/  BRA `(.L_x_150) ;  /* 0xffffffe400b07947 */ /* 0x000fea000383ffff */
        .weak           $__internal_0_$__cuda_sm10x_tcgen05_guardrail_trap_col_being_dealloced_not_returned_by_alloc
        .type           $__internal_0_$__cuda_sm10x_tcgen05_guardrail_trap_col_being_dealloced_not_returned_by_alloc,@function
        .size           $__internal_0_$__cuda_sm10x_tcgen05_guardrail_trap_col_being_dealloced_not_returned_by_alloc,($__internal_1_$__cuda_sm10x_tcgen05_guardrail_trap_phase_invalid_during_alloc - $__internal_0_$__cuda_sm10x_tcgen05_guardrail_trap_col_being_dealloced_not_returned_by_alloc)
$__internal_0_$__cuda_sm10x_tcgen05_guardrail_trap_col_being_dealloced_not_returned_by_alloc:
[----:B------:R-:W-:Y:S05]  /*c910*/  BPT.TRAP 0x1 ;  /* 0x000000040000795c */ /* 0x000fea0000300000 */
[----:B------:R-:W-:-:S04]  /*c920*/  MOV R3, 0x0 ;  /* 0x0000000000037802 */ /* 0x000fc80000000f00 */
[----:B------:R-:W-:Y:S05]  /*c930*/  RET.REL.NODEC R2 `(_ZN7cutlass13device_kernelINS_4conv6kernel13ConvUniversalINS1_16ConvProblemShapeILNS1_8OperatorE0ELi3EEENS1_10collective14CollectiveConvINS1_47MainloopSm100TmaUmmaWarpSpecializedImplicitGemmILS5_0ELi6ELi3ELi1ELi2EN4cute5tupleIJNSA_1CILi1EEESD_SD_EEEEENSB_IJNSC_ILi128EEESG_NSB_IJNSC_ILi32EEEEEEEEENS_10tfloat32_tESK_NSA_8TiledMMAINSA_8MMA_AtomIJNSA_17SM100_MMA_TF32_SSISK_SK_fLi128ELi128ELNSA_4UMMA5MajorE0ELSP_0ELNSO_7ScaleInE0ELSQ_0EEEEEENSA_6LayoutISE_NSB_IJNSC_ILi0EEESU_SU_EEEEENSB_IJNSA_10UnderscoreESX_SX_EEEEENS7_6detail27Sm100ImplicitGemmTileTraitsINSA_20SM90_TMA_LOAD_IM2COLENSA_14ComposedLayoutINSA_7SwizzleILi3ELi4ELi3EEENSA_18smem_ptr_flag_bitsILi32EEENST_INSB_IJNSC_ILi8EEESH_EEENSB_IJSH_SD_EEEEEEEvEENS11_INSA_13SM90_TMA_LOADES1C_vEEEENS_8epilogue10collective18CollectiveEpilogueINS1H_23Sm100TmaWarpSpecializedILi4ELi2ELi16ELb1ELb0EEEJSJ_NSB_IJNST_ISG_SD_EENST_INSC_ILi16EEESD_EEEEESK_NSB_IJNSB_IJllllEEESD_SU_EEESK_S1R_NS1H_6fusion15FusionCallbacksIS1L_NS1S_17LinearCombinationISK_fSK_fLNS_15FloatRoundStyleE2EEESJ_S1P_JEEENSA_5SM1004TMEM4LOAD26SM100_TMEM_LOAD_32dp32b16xES12_NS13_INS14_ILi2ELi4ELi3EEES17_NST_INSB_IJS18_S1N_EEENSB_IJS1N_SD_EEEEEEENSA_39AutoVectorizingCopyWithAssumedAlignmentILi128EEENSA_21SM90_TMA_STORE_IM2COLES26_S28_S28_EEEvvEEEEvNT_6ParamsE) ;  /* 0xffffff3402b07950 */ /* 0x000fea0003c3ffff */
        .weak           $__internal_1_$__cuda_sm10x_tcgen05_guardrail_trap_phase_invalid_during_alloc
        .type           $__internal_1_$__cuda_sm10x_tcgen05_guardrail_trap_phase_invalid_during_alloc,@function
        .size           $__internal_1_$__cuda_sm10x_tcgen05_guardrail_trap_phase_invalid_during_alloc,($__internal_2_$__cuda_sm10x_tcgen05_guardrail_trap_unallocated_columns_being_dealloced - $__internal_1_$__cuda_sm10x_tcgen05_guardrail_trap_phase_invalid_during_alloc)
$__internal_1_$__cuda_sm10x_tcgen05_guardrail_trap_phase_invalid_during_alloc:
[----:B------:R-:W-:Y:S05]  /*c940*/  BPT.TRAP 0x1 ;  /* 0x000000040000795c */ /* 0x000fea0000300000 */
[----:B------:R-:W-:-:S04]  /*c950*/  HFMA2 R3, -RZ, RZ, 0, 0 ;  /* 0x00000000ff037431 */ /* 0x000fc800000001ff */
[----:B------:R-:W-:Y:S05]  /*c960*/  RET.REL.NODEC R2 `(_ZN7cutlass13device_kernelINS_4conv6kernel13ConvUniversalINS1_16ConvProblemShapeILNS1_8OperatorE0ELi3EEENS1_10collective14CollectiveConvINS1_47MainloopSm100TmaUmmaWarpSpecializedImplicitGemmILS5_0ELi6ELi3ELi1ELi2EN4cute5tupleIJNSA_1CILi1EEESD_SD_EEEEENSB_IJNSC_ILi128EEESG_NSB_IJNSC_ILi32EEEEEEEEENS_10tfloat32_tESK_NSA_8TiledMMAINSA_8MMA_AtomIJNSA_17SM100_MMA_TF32_SSISK_SK_fLi128ELi128ELNSA_4UMMA5MajorE0ELSP_0ELNSO_7ScaleInE0ELSQ_0EEEEEENSA_6LayoutISE_NSB_IJNSC_ILi0EEESU_SU_EEEEENSB_IJNSA_10UnderscoreESX_SX_EEEEENS7_6detail27Sm100ImplicitGemmTileTraitsINSA_20SM90_TMA_LOAD_IM2COLENSA_14ComposedLayoutINSA_7SwizzleILi3ELi4ELi3EEENSA_18smem_ptr_flag_bitsILi32EEENST_INSB_IJNSC_ILi8EEESH_EEENSB_IJSH_SD_EEEEEEEvEENS11_INSA_13SM90_TMA_LOADES1C_vEEEENS_8epilogue10collective18CollectiveEpilogueINS1H_23Sm100TmaWarpSpecializedILi4ELi2ELi16ELb1ELb0EEEJSJ_NSB_IJNST_ISG_SD_EENST_INSC_ILi16EEESD_EEEEESK_NSB_IJNSB_IJllllEEESD_SU_EEESK_S1R_NS1H_6fusion15FusionCallbacksIS1L_NS1S_17LinearCombinationISK_fSK_fLNS_15FloatRoundStyleE2EEESJ_S1P_JEEENSA_5SM1004TMEM4LOAD26SM100_TMEM_LOAD_32dp32b16xES12_NS13_INS14_ILi2ELi4ELi3EEES17_NST_INSB_IJS18_S1N_EEENSB_IJS1N_SD_EEEEEEENSA_39AutoVectorizingCopyWithAssumedAlignmentILi128EEENSA_21SM90_TMA_STORE_IM2COLES26_S28_S28_EEEvvEEEEvNT_6ParamsE) ;  /* 0xffffff3402a47950 */ /* 0x000fea0003c3ffff */
        .weak           $__internal_2_$__cuda_sm10x_tcgen05_guardrail_trap_unallocated_columns_being_dealloced
        .type           $__internal_2_$__cuda_sm10x_tcgen05_guardrail_trap_unallocated_columns_being_dealloced,@function
        .size           $__internal_2_$__cuda_sm10x_tcgen05_guardrail_trap_unallocated_columns_being_dealloced,(.L_x_216 - $__internal_2_$__cuda_sm10x_tcgen05_guardrail_trap_unallocated_columns_being_dealloced)
$__internal_2_$__cuda_sm10x_tcgen05_guardrail_trap_unallocated_columns_being_dealloced:
[----:B------:R-:W-:Y:S05]  /*c970*/  BPT.TRAP 0x1 ;  /* 0x000000040000795c */ /* 0x000fea0000300000 */
[----:B------:R-:W-:-:S04]  /*c980*/  MOV R3, 0x0 ;  /* 0x0000000000037802 */ /* 0x000fc80000000f00 */
[----:B------:R-:W-:Y:S05]  /*c990*/  RET.REL.NODEC R2 `(_ZN7cutlass13device_kernelINS_4conv6kernel13ConvUniversalINS1_16ConvProblemShapeILNS1_8OperatorE0ELi3EEENS1_10collective14CollectiveConvINS1_47MainloopSm100TmaUmmaWarpSpecializedImplicitGemmILS5_0ELi6ELi3ELi1ELi2EN4cute5tupleIJNSA_1CILi1EEESD_SD_EEEEENSB_IJNSC_ILi128EEESG_NSB_IJNSC_ILi32EEEEEEEEENS_10tfloat32_tESK_NSA_8TiledMMAINSA_8MMA_AtomIJNSA_17SM100_MMA_TF32_SSISK_SK_fLi128ELi128ELNSA_4UMMA5MajorE0ELSP_0ELNSO_7ScaleInE0ELSQ_0EEEEEENSA_6LayoutISE_NSB_IJNSC_ILi0EEESU_SU_EEEEENSB_IJNSA_10UnderscoreESX_SX_EEEEENS7_6detail27Sm100ImplicitGemmTileTraitsINSA_20SM90_TMA_LOAD_IM2COLENSA_14ComposedLayoutINSA_7SwizzleILi3ELi4ELi3EEENSA_18smem_ptr_flag_bitsILi32EEENST_INSB_IJNSC_ILi8EEESH_EEENSB_IJSH_SD_EEEEEEEvEENS11_INSA_13SM90_TMA_LOADES1C_vEEEENS_8epilogue10collective18CollectiveEpilogueINS1H_23Sm100TmaWarpSpecializedILi4ELi2ELi16ELb1ELb0EEEJSJ_NSB_IJNST_ISG_SD_EENST_INSC_ILi16EEESD_EEEEESK_NSB_IJNSB_IJllllEEESD_SU_EEESK_S1R_NS1H_6fusion15FusionCallbacksIS1L_NS1S_17LinearCombinationISK_fSK_fLNS_15FloatRoundStyleE2EEESJ_S1P_JEEENSA_5SM1004TMEM4LOAD26SM100_TMEM_LOAD_32dp32b16xES12_NS13_INS14_ILi2ELi4ELi3EEES17_NST_INSB_IJS18_S1N_EEENSB_IJS1N_SD_EEEEEEENSA_39AutoVectorizingCopyWithAssumedAlignmentILi128EEENSA_21SM90_TMA_STORE_IM2COLES26_S28_S28_EEEvvEEEEvNT_6ParamsE) ;  /* 0xffffff3402987950 */ /* 0x000fea0003c3ffff */
.L_x_215:
[----:B------:R-:W-:-:S00]  /*c9a0*/  BRA `(.L_x_215) ;  /* 0xfffffffc00fc7947 */ /* 0x000fc0000383ffff */
[----:B------:R-:W-:-:S00]  /*c9b0*/  NOP ;  /* 0x0000000000007918 */ /* 0x000fc00000000000 */
        /* <DEDUP_REMOVED lines=12> */
.L_x_216:


//--------------------- .nv.global.init           --------------------------
	.section	.nv.global.init,"aw",@progbits
.nv.global.init:
	.type		$str$29,@object
	.size		$str$29,($str$30 - $str$29)
$str$29:
        /*0000*/ 	.byte	0x28, 0x61, 0x64, 0x64, 0x72, 0x65, 0x73, 0x73, 0x20, 0x26, 0x20, 0x6d, 0x61, 0x73, 0x6b, 0x29
        /*0010*/ 	.byte	0x20, 0x3d, 0x3d, 0x20, 0x30, 0x00
	.type		$str$30,@object
	.size		$str$30,($str$28 - $str$30)
$str$30:
        /*0016*/ 	.byte	0x2f, 0x74, 0x6d, 0x70, 0x2f, 0x63, 0x75, 0x74, 0x6c, 0x61, 0x73, 0x73, 0x5f, 0x73, 0x77, 0x65
        /*0026*/ 	.byte	0x65, 0x70, 0x5f, 0x73, 0x72, 0x63, 0x2f, 0x69, 0x6e, 0x63, 0x6c, 0x75, 0x64, 0x65, 0x2f, 0x63
        /*0036*/ 	.byte	0x75, 0x74, 0x65, 0x2f, 0x70, 0x6f, 0x69, 0x6e, 0x74, 0x65, 0x72, 0x5f, 0x66, 0x6c, 0x61, 0x67
        /*0046*/ 	.byte	0x67, 0x65, 0x64, 0x2e, 0x68, 0x70, 0x70, 0x00
	.type		$str$28,@object
	.size		$str$28,($str$27 - $str$28)
$str$28:
        /*004e*/ 	.byte	0x2f, 0x74, 0x6d, 0x70, 0x2f, 0x63, 0x75, 0x74, 0x6c, 0x61, 0x73, 0x73, 0x5f, 0x73, 0x77, 0x65
        /*005e*/ 	.byte	0x65, 0x70, 0x5f, 0x73, 0x72, 0x63, 0x2f, 0x69, 0x6e, 0x63, 0x6c, 0x75, 0x64, 0x65, 0x2f, 0x63
        /*006e*/ 	.byte	0x75, 0x74, 0x65, 0x2f, 0x61, 0x74, 0x6f, 0x6d, 0x2f, 0x63, 0x6f, 0x70, 0x79, 0x5f, 0x74, 0x72
        /*007e*/ 	.byte	0x61, 0x69, 0x74, 0x73, 0x5f, 0x73, 0x6d, 0x31, 0x30, 0x30, 0x2e, 0x68, 0x70, 0x70, 0x00
	.type		$str$27,@object
	.size		$str$27,(__unnamed_1 - $str$27)
$str$27:
        /*008d*/ 	.byte	0x28, 0x28, 0x75, 0x69, 0x6e, 0x74, 0x33, 0x32, 0x5f, 0x74, 0x28, 0x74, 0x68, 0x72, 0x65, 0x61
        /*009d*/ 	.byte	0x64, 0x49, 0x64, 0x78, 0x2e, 0x78, 0x29, 0x20, 0x2f, 0x20, 0x33, 0x32, 0x29, 0x20, 0x25, 0x20
        /*00ad*/ 	.byte	0x34, 0x29, 0x20, 0x3d, 0x3d, 0x20, 0x28, 0x28, 0x28, 0x74, 0x6d, 0x65, 0x6d, 0x5f, 0x61, 0x64
        /*00bd*/ 	.byte	0x64, 0x72, 0x20, 0x3e, 0x3e, 0x20, 0x31, 0x36, 0x29, 0x20, 0x2f, 0x20, 0x33, 0x32, 0x29, 0x20
        /*00cd*/ 	.byte	0x25, 0x20, 0x34, 0x29, 0x00
	.type		__unnamed_1,@object
	.size		__unnamed_1,(__unnamed_2 - __unnamed_1)
__unnamed_1:
        /*00d2*/ 	.byte	0x61, 0x75, 0x74, 0x6f, 0x20, 0x63, 0x75, 0x74, 0x65, 0x3a, 0x3a, 0x61, 0x73, 0x5f, 0x70, 0x6f
        /* <DEDUP_REMOVED lines=24> */
        /*0262*/ 	.byte	0x32, 0x30, 0x34, 0x38, 0x3e, 0x3e, 0x3e, 0x3e, 0x5d, 0x00
	.type		__unnamed_2,@object
	.size		__unnamed_2,(.L_2 - __unnamed_2)
__unnamed_2:
        /* <DEDUP_REMOVED lines=42> */
        /*050c*/ 	.byte	0x3e, 0x5d, 0x00
.L_2:


//--------------------- .nv.shared._ZN7cutlass13device_kernelINS_4conv6kernel13ConvUniversalINS1_16ConvProblemShapeILNS1_8OperatorE0ELi3EEENS1_10collective14CollectiveConvINS1_47MainloopSm100TmaUmmaWarpSpecializedImplicitGemmILS5_0ELi6ELi3ELi1ELi2EN4cute5tupleIJNSA_1CILi1EEESD_SD_EEEEENSB_IJNSC_ILi128EEESG_NSB_IJNSC_ILi32EEEEEEEEENS_10tfloat32_tESK_NSA_8TiledMMAINSA_8MMA_AtomIJNSA_17SM100_MMA_TF32_SSISK_SK_fLi128ELi128ELNSA_4UMMA5MajorE0ELSP_0ELNSO_7ScaleInE0ELSQ_0EEEEEENSA_6LayoutISE_NSB_IJNSC_ILi0EEESU_SU_EEEEENSB_IJNSA_10UnderscoreESX_SX_EEEEENS7_6detail27Sm100ImplicitGemmTileTraitsINSA_20SM90_TMA_LOAD_IM2COLENSA_14ComposedLayoutINSA_7SwizzleILi3ELi4ELi3EEENSA_18smem_ptr_flag_bitsILi32EEENST_INSB_IJNSC_ILi8EEESH_EEENSB_IJSH_SD_EEEEEEEvEENS11_INSA_13SM90_TMA_LOADES1C_vEEEENS_8epilogue10collective18CollectiveEpilogueINS1H_23Sm100TmaWarpSpecializedILi4ELi2ELi16ELb1ELb0EEEJSJ_NSB_IJNST_ISG_SD_EENST_INSC_ILi16EEESD_EEEEESK_NSB_IJNSB_IJllllEEESD_SU_EEESK_S1R_NS1H_6fusion15FusionCallbacksIS1L_NS1S_17LinearCombinationISK_fSK_fLNS_15FloatRoundStyleE2EEESJ_S1P_JEEENSA_5SM1004TMEM4LOAD26SM100_TMEM_LOAD_32dp32b16xES12_NS13_INS14_ILi2ELi4ELi3EEES17_NST_INSB_IJS18_S1N_EEENSB_IJS1N_SD_EEEEEEENSA_39AutoVectorizingCopyWithAssumedAlignmentILi128EEENSA_21SM90_TMA_STORE_IM2COLES26_S28_S28_EEEvvEEEEvNT_6ParamsE --------------------------
	.section	.nv.shared._ZN7cutlass13device_kernelINS_4conv6kernel13ConvUniversalINS1_16ConvProblemShapeILNS1_8OperatorE0ELi3EEENS1_10collective14CollectiveConvINS1_47MainloopSm100TmaUmmaWarpSpecializedImplicitGemmILS5_0ELi6ELi3ELi1ELi2EN4cute5tupleIJNSA_1CILi1EEESD_SD_EEEEENSB_IJNSC_ILi128EEESG_NSB_IJNSC_ILi32EEEEEEEEENS_10tfloat32_tESK_NSA_8TiledMMAINSA_8MMA_AtomIJNSA_17SM100_MMA_TF32_SSISK_SK_fLi128ELi128ELNSA_4UMMA5MajorE0ELSP_0ELNSO_7ScaleInE0ELSQ_0EEEEEENSA_6LayoutISE_NSB_IJNSC_ILi0EEESU_SU_EEEEENSB_IJNSA_10UnderscoreESX_SX_EEEEENS7_6detail27Sm100ImplicitGemmTileTraitsINSA_20SM90_TMA_LOAD_IM2COLENSA_14ComposedLayoutINSA_7SwizzleILi3ELi4ELi3EEENSA_18smem_ptr_flag_bitsILi32EEENST_INSB_IJNSC_ILi8EEESH_EEENSB_IJSH_SD_EEEEEEEvEENS11_INSA_13SM90_TMA_LOADES1C_vEEEENS_8epilogue10collective18CollectiveEpilogueINS1H_23Sm100TmaWarpSpecializedILi4ELi2ELi16ELb1ELb0EEEJSJ_NSB_IJNST_ISG_SD_EENST_INSC_ILi16EEESD_EEEEESK_NSB_IJNSB_IJllllEEESD_SU_EEESK_S1R_NS1H_6fusion15FusionCallbacksIS1L_NS1S_17LinearCombinationISK_fSK_fLNS_15FloatRoundStyleE2EEESJ_S1P_JEEENSA_5SM1004TMEM4LOAD26SM100_TMEM_LOAD_32dp32b16xES12_NS13_INS14_ILi2ELi4ELi3EEES17_NST_INSB_IJS18_S1N_EEENSB_IJS1N_SD_EEEEEEENSA_39AutoVectorizingCopyWithAssumedAlignmentILi128EEENSA_21SM90_TMA_STORE_IM2COLES26_S28_S28_EEEvvEEEEvNT_6ParamsE,"aw",@nobits
	.sectionflags	@""
	.align	16
	.zero		1024


//--------------------- .nv.shared.reserved.0     --------------------------
	.section	.nv.shared.reserved.0,"aw",@nobits
	.weak		__nv_reservedSMEM_offset_0_alias
	.size		__nv_reservedSMEM_offset_0_alias, 0, 64
	.other		__nv_reservedSMEM_offset_0_alias,@"STO_CUDA_RESERVED_SHARED STV_DEFAULT"
__nv_reservedSMEM_offset_0_alias:
	.zero		0
.nv.shared.reserved.0:
	.zero		64
	.weak		__nv_reservedSMEM_tcgen05_partition
	.type		__nv_reservedSMEM_tcgen05_partition,@object
	.size		__nv_reservedSMEM_tcgen05_partition,(.L_0 - __nv_reservedSMEM_tcgen05_partition)
__nv_reservedSMEM_tcgen05_partition:
	.zero		32
.L_0:


//--------------------- .nv.global                --------------------------
	.section	.nv.global,"aw",@nobits
.nv.global:
	.type		_ZN39_INTERNAL_0a1d5e4d_4_k_cu_434903f6_30284cute1_E,@object
	.size		_ZN39_INTERNAL_0a1d5e4d_4_k_cu_434903f6_30284cute1_E,(_ZN39_INTERNAL_0a1d5e4d_4_k_cu_434903f6_30284cuda3std3__45__cpo6cbeginE - _ZN39_INTERNAL_0a1d5e4d_4_k_cu_434903f6_30284cute1_E)
_ZN39_INTERNAL_0a1d5e4d_4_k_cu_434903f6_30284cute1_E:
	.zero		1
	.type		_ZN39_INTERNAL_0a1d5e4d_4_k_cu_434903f6_30284cuda3std3__45__cpo6cbeginE,@object
	.size		_ZN39_INTERNAL_0a1d5e4d_4_k_cu_434903f6_30284cuda3std3__45__cpo6cbeginE,(_ZN39_INTERNAL_0a1d5e4d_4_k_cu_434903f6_30284cuda3std3__48in_placeE - _ZN39_INTERNAL_0a1d5e4d_4_k_cu_434903f6_30284cuda3std3__45__cpo6cbeginE)
_ZN39_INTERNAL_0a1d5e4d_4_k_cu_434903f6_30284cuda3std3__45__cpo6cbeginE:
	.zero		1
	.type		_ZN39_INTERNAL_0a1d5e4d_4_k_cu_434903f6_30284cuda3std3__48in_placeE,@object
	.size		_ZN39_INTERNAL_0a1d5e4d_4_k_cu_434903f6_30284cuda3std3__48in_placeE,(_ZN39_INTERNAL_0a1d5e4d_4_k_cu_434903f6_30284cuda3std6ranges3__45__cpo9iter_moveE - _ZN39_INTERNAL_0a1d5e4d_4_k_cu_434903f6_30284cuda3std3__48in_placeE)
_ZN39_INTERNAL_0a1d5e4d_4_k_cu_434903f6_30284cuda3std3__48in_placeE:
	.zero		1
	.type		_ZN39_INTERNAL_0a1d5e4d_4_k_cu_434903f6_30284cuda3std6ranges3__45__cpo9iter_moveE,@object
	.size		_ZN39_INTERNAL_0a1d5e4d_4_k_cu_434903f6_30284cuda3std6ranges3__45__cpo9iter_moveE,(_ZN39_INTERNAL_0a1d5e4d_4_k_cu_434903f6_30284cuda3std3__45__cpo5beginE - _ZN39_INTERNAL_0a1d5e4d_4_k_cu_434903f6_30284cuda3std6ranges3__45__cpo9iter_moveE)
_ZN39_INTERNAL_0a1d5e4d_4_k_cu_434903f6_30284cuda3std6ranges3__45__cpo9iter_moveE:
	.zero		1
	.type		_ZN39_INTERNAL_0a1d5e4d_4_k_cu_434903f6_30284cuda3std3__45__cpo5beginE,@object
	.size		_ZN39_INTERNAL_0a1d5e4d_4_k_cu_434903f6_30284cuda3std3__45__cpo5beginE,(_ZN39_INTERNAL_0a1d5e4d_4_k_cu_434903f6_30284cuda3std3__441_GLOBAL__N__0a1d5e4d_4_k_cu_434903f6_30286ignoreE - _ZN39_INTERNAL_0a1d5e4d_4_k_cu_434903f6_30284cuda3std3__45__cpo5beginE)
_ZN39_INTERNAL_0a1d5e4d_4_k_cu_434903f6_30284cuda3std3__45__cpo5beginE:
	.zero		1
	.type		_ZN39_INTERNAL_0a1d5e4d_4_k_cu_434903f6_30284cuda3std3__441_GLOBAL__N__0a1d5e4d_4_k_cu_434903f6_30286ignoreE,@object
	.size		_ZN39_INTERNAL_0a1d5e4d_4_k_cu_434903f6_30284cuda3std3__441_GLOBAL__N__0a1d5e4d_4_k_cu_434903f6_30286ignoreE,(_ZN39_INTERNAL_0a1d5e4d_4_k_cu_434903f6_30284cute7productE - _ZN39_INTERNAL_0a1d5e4d_4_k_cu_434903f6_30284cuda3std3__441_GLOBAL__N__0a1d5e4d_4_k_cu_434903f6_30286ignoreE)
_ZN39_INTERNAL_0a1d5e4d_4_k_cu_434903f6_30284cuda3std3__441_GLOBAL__N__0a1d5e4d_4_k_cu_434903f6_30286ignoreE:
	.zero		1
	.type		_ZN39_INTERNAL_0a1d5e4d_4_k_cu_434903f6_30284cute7productE,@object
	.size		_ZN39_INTERNAL_0a1d5e4d_4_k_cu_434903f6_30284cute7productE,(_ZN39_INTERNAL_0a1d5e4d_4_k_cu_434903f6_30284cuda3std3__45__cpo3endE - _ZN39_INTERNAL_0a1d5e4d_4_k_cu_434903f6_30284cute7productE)
_ZN39_INTERNAL_0a1d5e4d_4_k_cu_434903f6_30284cute7productE:
	.zero		1
	.type		_ZN39_INTERNAL_0a1d5e4d_4_k_cu_434903f6_30284cuda3std3__45__cpo3endE,@object
	.size		_ZN39_INTERNAL_0a1d5e4d_4_k_cu_434903f6_30284cuda3std3__45__cpo3endE,(_ZN39_INTERNAL_0a1d5e4d_4_k_cu_434903f6_30284cuda3std3__419piecewise_constructE - _ZN39_INTERNAL_0a1d5e4d_4_k_cu_434903f6_30284cuda3std3__45__cpo3endE)
_ZN39_INTERNAL_0a1d5e4d_4_k_cu_434903f6_30284cuda3std3__45__cpo3endE:
	.zero		1
	.type		_ZN39_INTERNAL_0a1d5e4d_4_k_cu_434903f6_30284cuda3std3__419piecewise_constructE,@object
	.size		_ZN39_INTERNAL_0a1d5e4d_4_k_cu_434903f6_30284cuda3std3__419piecewise_constructE,(_ZN39_INTERNAL_0a1d5e4d_4_k_cu_434903f6_30284cuda3std3__45__cpo4cendE - _ZN39_INTERNAL_0a1d5e4d_4_k_cu_434903f6_30284cuda3std3__419piecewise_constructE)
_ZN39_INTERNAL_0a1d5e4d_4_k_cu_434903f6_30284cuda3std3__419piecewise_constructE:
	.zero		1
	.type		_ZN39_INTERNAL_0a1d5e4d_4_k_cu_434903f6_30284cuda3std3__45__cpo4cendE,@object
	.size		_ZN39_INTERNAL_0a1d5e4d_4_k_cu_434903f6_30284cuda3std3__45__cpo4cendE,(_ZN39_INTERNAL_0a1d5e4d_4_k_cu_434903f6_30284cuda3std6ranges3__45__cpo4swapE - _ZN39_INTERNAL_0a1d5e4d_4_k_cu_434903f6_30284cuda3std3__45__cpo4cendE)
_ZN39_INTERNAL_0a1d5e4d_4_k_cu_434903f6_30284cuda3std3__45__cpo4cendE:
	.zero		1
	.type		_ZN39_INTERNAL_0a1d5e4d_4_k_cu_434903f6_30284cuda3std6ranges3__45__cpo4swapE,@object
	.size		_ZN39_INTERNAL_0a1d5e4d_4_k_cu_434903f6_30284cuda3std6ranges3__45__cpo4swapE,(.L_10 - _ZN39_INTERNAL_0a1d5e4d_4_k_cu_434903f6_30284cuda3std6ranges3__45__cpo4swapE)
_ZN39_INTERNAL_0a1d5e4d_4_k_cu_434903f6_30284cuda3std6ranges3__45__cpo4swapE:
	.zero		1
.L_10:


//--------------------- .nv.constant0._ZN7cutlass13device_kernelINS_4conv6kernel13ConvUniversalINS1_16ConvProblemShapeILNS1_8OperatorE0ELi3EEENS1_10collective14CollectiveConvINS1_47MainloopSm100TmaUmmaWarpSpecializedImplicitGemmILS5_0ELi6ELi3ELi1ELi2EN4cute5tupleIJNSA_1CILi1EEESD_SD_EEEEENSB_IJNSC_ILi128EEESG_NSB_IJNSC_ILi32EEEEEEEEENS_10tfloat32_tESK_NSA_8TiledMMAINSA_8MMA_AtomIJNSA_17SM100_MMA_TF32_SSISK_SK_fLi128ELi128ELNSA_4UMMA5MajorE0ELSP_0ELNSO_7ScaleInE0ELSQ_0EEEEEENSA_6LayoutISE_NSB_IJNSC_ILi0EEESU_SU_EEEEENSB_IJNSA_10UnderscoreESX_SX_EEEEENS7_6detail27Sm100ImplicitGemmTileTraitsINSA_20SM90_TMA_LOAD_IM2COLENSA_14ComposedLayoutINSA_7SwizzleILi3ELi4ELi3EEENSA_18smem_ptr_flag_bitsILi32EEENST_INSB_IJNSC_ILi8EEESH_EEENSB_IJSH_SD_EEEEEEEvEENS11_INSA_13SM90_TMA_LOADES1C_vEEEENS_8epilogue10collective18CollectiveEpilogueINS1H_23Sm100TmaWarpSpecializedILi4ELi2ELi16ELb1ELb0EEEJSJ_NSB_IJNST_ISG_SD_EENST_INSC_ILi16EEESD_EEEEESK_NSB_IJNSB_IJllllEEESD_SU_EEESK_S1R_NS1H_6fusion15FusionCallbacksIS1L_NS1S_17LinearCombinationISK_fSK_fLNS_15FloatRoundStyleE2EEESJ_S1P_JEEENSA_5SM1004TMEM4LOAD26SM100_TMEM_LOAD_32dp32b16xES12_NS13_INS14_ILi2ELi4ELi3EEES17_NST_INSB_IJS18_S1N_EEENSB_IJS1N_SD_EEEEEEENSA_39AutoVectorizingCopyWithAssumedAlignmentILi128EEENSA_21SM90_TMA_STORE_IM2COLES26_S28_S28_EEEvvEEEEvNT_6ParamsE --------------------------
	.section	.nv.constant0._ZN7cutlass13device_kernelINS_4conv6kernel13ConvUniversalINS1_16ConvProblemShapeILNS1_8OperatorE0ELi3EEENS1_10collective14CollectiveConvINS1_47MainloopSm100TmaUmmaWarpSpecializedImplicitGemmILS5_0ELi6ELi3ELi1ELi2EN4cute5tupleIJNSA_1CILi1EEESD_SD_EEEEENSB_IJNSC_ILi128EEESG_NSB_IJNSC_ILi32EEEEEEEEENS_10tfloat32_tESK_NSA_8TiledMMAINSA_8MMA_AtomIJNSA_17SM100_MMA_TF32_SSISK_SK_fLi128ELi128ELNSA_4UMMA5MajorE0ELSP_0ELNSO_7ScaleInE0ELSQ_0EEEEEENSA_6LayoutISE_NSB_IJNSC_ILi0EEESU_SU_EEEEENSB_IJNSA_10UnderscoreESX_SX_EEEEENS7_6detail27Sm100ImplicitGemmTileTraitsINSA_20SM90_TMA_LOAD_IM2COLENSA_14ComposedLayoutINSA_7SwizzleILi3ELi4ELi3EEENSA_18smem_ptr_flag_bitsILi32EEENST_INSB_IJNSC_ILi8EEESH_EEENSB_IJSH_SD_EEEEEEEvEENS11_INSA_13SM90_TMA_LOADES1C_vEEEENS_8epilogue10collective18CollectiveEpilogueINS1H_23Sm100TmaWarpSpecializedILi4ELi2ELi16ELb1ELb0EEEJSJ_NSB_IJNST_ISG_SD_EENST_INSC_ILi16EEESD_EEEEESK_NSB_IJNSB_IJllllEEESD_SU_EEESK_S1R_NS1H_6fusion15FusionCallbacksIS1L_NS1S_17LinearCombinationISK_fSK_fLNS_15FloatRoundStyleE2EEESJ_S1P_JEEENSA_5SM1004TMEM4LOAD26SM100_TMEM_LOAD_32dp32b16xES12_NS13_INS14_ILi2ELi4ELi3EEES17_NST_INSB_IJS18_S1N_EEENSB_IJS1N_SD_EEEEEEENSA_39AutoVectorizingCopyWithAssumedAlignmentILi128EEENSA_21SM90_TMA_STORE_IM2COLES26_S28_S28_EEEvvEEEEvNT_6ParamsE,"a",@progbits
	.sectionflags	@""
	.align	4
.nv.constant0._ZN7cutlass13device_kernelINS_4conv6kernel13ConvUniversalINS1_16ConvProblemShapeILNS1_8OperatorE0ELi3EEENS1_10collective14CollectiveConvINS1_47MainloopSm100TmaUmmaWarpSpecializedImplicitGemmILS5_0ELi6ELi3ELi1ELi2EN4cute5tupleIJNSA_1CILi1EEESD_SD_EEEEENSB_IJNSC_ILi128EEESG_NSB_IJNSC_ILi32EEEEEEEEENS_10tfloat32_tESK_NSA_8TiledMMAINSA_8MMA_AtomIJNSA_17SM100_MMA_TF32_SSISK_SK_fLi128ELi128ELNSA_4UMMA5MajorE0ELSP_0ELNSO_7ScaleInE0ELSQ_0EEEEEENSA_6LayoutISE_NSB_IJNSC_ILi0EEESU_SU_EEEEENSB_IJNSA_10UnderscoreESX_SX_EEEEENS7_6detail27Sm100ImplicitGemmTileTraitsINSA_20SM90_TMA_LOAD_IM2COLENSA_14ComposedLayoutINSA_7SwizzleILi3ELi4ELi3EEENSA_18smem_ptr_flag_bitsILi32EEENST_INSB_IJNSC_ILi8EEESH_EEENSB_IJSH_SD_EEEEEEEvEENS11_INSA_13SM90_TMA_LOADES1C_vEEEENS_8epilogue10collective18CollectiveEpilogueINS1H_23Sm100TmaWarpSpecializedILi4ELi2ELi16ELb1ELb0EEEJSJ_NSB_IJNST_ISG_SD_EENST_INSC_ILi16EEESD_EEEEESK_NSB_IJNSB_IJllllEEESD_SU_EEESK_S1R_NS1H_6fusion15FusionCallbacksIS1L_NS1S_17LinearCombinationISK_fSK_fLNS_15FloatRoundStyleE2EEESJ_S1P_JEEENSA_5SM1004TMEM4LOAD26SM100_TMEM_LOAD_32dp32b16xES12_NS13_INS14_ILi2ELi4ELi3EEES17_NST_INSB_IJS18_S1N_EEENSB_IJS1N_SD_EEEEEEENSA_39AutoVectorizingCopyWithAssumedAlignmentILi128EEENSA_21SM90_TMA_STORE_IM2COLES26_S28_S28_EEEvvEEEEvNT_6ParamsE:
	.zero		3200


//--------------------- SYMBOLS --------------------------

	.type		.nv.reservedSmem.offset0,@object
	.size		.nv.reservedSmem.offset0,0x4
	.type		.nv.reservedSmem.cap,@object
	.size		.nv.reservedSmem.cap,0x4
	.type		__assertfail,@function
